//
// Generated by NVIDIA NVVM Compiler
//
// Compiler Build ID: CL-36424714
// Cuda compilation tools, release 13.0, V13.0.88
// Based on NVVM 20.0.0
//

.version 9.0
.target sm_100
.address_size 64

	// .globl	_Z12gemm_v1_smemPfS_S_iii
// _ZZ12gemm_v1_smemPfS_S_iiiE6smem_a has been demoted
// _ZZ12gemm_v1_smemPfS_S_iiiE6smem_b has been demoted
// _ZZ16gemm_v2_registerPfS_S_iiiE6smem_a has been demoted
// _ZZ16gemm_v2_registerPfS_S_iiiE6smem_b has been demoted
// _ZZ22sgemm_thread_tile_vec4PfS_S_iiiE3s_a has been demoted
// _ZZ22sgemm_thread_tile_vec4PfS_S_iiiE3s_b has been demoted

.visible .entry _Z12gemm_v1_smemPfS_S_iii(
	.param .u64 .ptr .align 1 _Z12gemm_v1_smemPfS_S_iii_param_0,
	.param .u64 .ptr .align 1 _Z12gemm_v1_smemPfS_S_iii_param_1,
	.param .u64 .ptr .align 1 _Z12gemm_v1_smemPfS_S_iii_param_2,
	.param .u32 _Z12gemm_v1_smemPfS_S_iii_param_3,
	.param .u32 _Z12gemm_v1_smemPfS_S_iii_param_4,
	.param .u32 _Z12gemm_v1_smemPfS_S_iii_param_5
)
{
	.reg .pred 	%p<3>;
	.reg .b32 	%r<40>;
	.reg .b32 	%f<105>;
	.reg .b64 	%rd<13>;
	// demoted variable
	.shared .align 4 .b8 _ZZ12gemm_v1_smemPfS_S_iiiE6smem_a[4096];
	// demoted variable
	.shared .align 4 .b8 _ZZ12gemm_v1_smemPfS_S_iiiE6smem_b[4096];
	ld.param.u64 	%rd3, [_Z12gemm_v1_smemPfS_S_iii_param_0];
	ld.param.u64 	%rd4, [_Z12gemm_v1_smemPfS_S_iii_param_1];
	ld.param.u64 	%rd5, [_Z12gemm_v1_smemPfS_S_iii_param_2];
	ld.param.u32 	%r19, [_Z12gemm_v1_smemPfS_S_iii_param_4];
	ld.param.u32 	%r20, [_Z12gemm_v1_smemPfS_S_iii_param_5];
	mov.u32 	%r21, %tid.y;
	mov.u32 	%r22, %ntid.x;
	mov.u32 	%r23, %tid.x;
	mad.lo.s32 	%r24, %r21, %r22, %r23;
	shr.u32 	%r1, %r24, 5;
	and.b32  	%r2, %r24, 31;
	mov.u32 	%r25, %ctaid.y;
	mov.u32 	%r26, %ntid.y;
	mad.lo.s32 	%r3, %r25, %r26, %r1;
	mov.u32 	%r27, %ctaid.x;
	mul.lo.s32 	%r4, %r27, %r22;
	setp.lt.s32 	%p1, %r20, 1;
	mov.f32 	%f104, 0f00000000;
	@%p1 bra 	$L__BB0_3;
	add.s32 	%r28, %r20, 31;
	shr.u32 	%r29, %r28, 5;
	shl.b32 	%r30, %r1, 7;
	mov.u32 	%r31, _ZZ12gemm_v1_smemPfS_S_iiiE6smem_a;
	add.s32 	%r5, %r31, %r30;
	shl.b32 	%r32, %r2, 2;
	add.s32 	%r6, %r5, %r32;
	mov.u32 	%r33, _ZZ12gemm_v1_smemPfS_S_iiiE6smem_b;
	add.s32 	%r8, %r33, %r32;
	add.s32 	%r7, %r8, %r30;
	neg.s32 	%r39, %r29;
	mad.lo.s32 	%r38, %r20, %r3, %r2;
	mad.lo.s32 	%r34, %r19, %r1, %r4;
	add.s32 	%r37, %r34, %r2;
	shl.b32 	%r12, %r19, 5;
	cvta.to.global.u64 	%rd1, %rd3;
	cvta.to.global.u64 	%rd2, %rd4;
	mov.f32 	%f104, 0f00000000;
$L__BB0_2:
	mul.wide.s32 	%rd6, %r38, 4;
	add.s64 	%rd7, %rd1, %rd6;
	ld.global.nc.f32 	%f6, [%rd7];
	st.shared.f32 	[%r6], %f6;
	mul.wide.s32 	%rd8, %r37, 4;
	add.s64 	%rd9, %rd2, %rd8;
	ld.global.nc.f32 	%f7, [%rd9];
	st.shared.f32 	[%r7], %f7;
	bar.sync 	0;
	ld.shared.f32 	%f8, [%r5];
	ld.shared.f32 	%f9, [%r8];
	fma.rn.f32 	%f10, %f8, %f9, %f104;
	ld.shared.f32 	%f11, [%r5+4];
	ld.shared.f32 	%f12, [%r8+128];
	fma.rn.f32 	%f13, %f11, %f12, %f10;
	ld.shared.f32 	%f14, [%r5+8];
	ld.shared.f32 	%f15, [%r8+256];
	fma.rn.f32 	%f16, %f14, %f15, %f13;
	ld.shared.f32 	%f17, [%r5+12];
	ld.shared.f32 	%f18, [%r8+384];
	fma.rn.f32 	%f19, %f17, %f18, %f16;
	ld.shared.f32 	%f20, [%r5+16];
	ld.shared.f32 	%f21, [%r8+512];
	fma.rn.f32 	%f22, %f20, %f21, %f19;
	ld.shared.f32 	%f23, [%r5+20];
	ld.shared.f32 	%f24, [%r8+640];
	fma.rn.f32 	%f25, %f23, %f24, %f22;
	ld.shared.f32 	%f26, [%r5+24];
	ld.shared.f32 	%f27, [%r8+768];
	fma.rn.f32 	%f28, %f26, %f27, %f25;
	ld.shared.f32 	%f29, [%r5+28];
	ld.shared.f32 	%f30, [%r8+896];
	fma.rn.f32 	%f31, %f29, %f30, %f28;
	ld.shared.f32 	%f32, [%r5+32];
	ld.shared.f32 	%f33, [%r8+1024];
	fma.rn.f32 	%f34, %f32, %f33, %f31;
	ld.shared.f32 	%f35, [%r5+36];
	ld.shared.f32 	%f36, [%r8+1152];
	fma.rn.f32 	%f37, %f35, %f36, %f34;
	ld.shared.f32 	%f38, [%r5+40];
	ld.shared.f32 	%f39, [%r8+1280];
	fma.rn.f32 	%f40, %f38, %f39, %f37;
	ld.shared.f32 	%f41, [%r5+44];
	ld.shared.f32 	%f42, [%r8+1408];
	fma.rn.f32 	%f43, %f41, %f42, %f40;
	ld.shared.f32 	%f44, [%r5+48];
	ld.shared.f32 	%f45, [%r8+1536];
	fma.rn.f32 	%f46, %f44, %f45, %f43;
	ld.shared.f32 	%f47, [%r5+52];
	ld.shared.f32 	%f48, [%r8+1664];
	fma.rn.f32 	%f49, %f47, %f48, %f46;
	ld.shared.f32 	%f50, [%r5+56];
	ld.shared.f32 	%f51, [%r8+1792];
	fma.rn.f32 	%f52, %f50, %f51, %f49;
	ld.shared.f32 	%f53, [%r5+60];
	ld.shared.f32 	%f54, [%r8+1920];
	fma.rn.f32 	%f55, %f53, %f54, %f52;
	ld.shared.f32 	%f56, [%r5+64];
	ld.shared.f32 	%f57, [%r8+2048];
	fma.rn.f32 	%f58, %f56, %f57, %f55;
	ld.shared.f32 	%f59, [%r5+68];
	ld.shared.f32 	%f60, [%r8+2176];
	fma.rn.f32 	%f61, %f59, %f60, %f58;
	ld.shared.f32 	%f62, [%r5+72];
	ld.shared.f32 	%f63, [%r8+2304];
	fma.rn.f32 	%f64, %f62, %f63, %f61;
	ld.shared.f32 	%f65, [%r5+76];
	ld.shared.f32 	%f66, [%r8+2432];
	fma.rn.f32 	%f67, %f65, %f66, %f64;
	ld.shared.f32 	%f68, [%r5+80];
	ld.shared.f32 	%f69, [%r8+2560];
	fma.rn.f32 	%f70, %f68, %f69, %f67;
	ld.shared.f32 	%f71, [%r5+84];
	ld.shared.f32 	%f72, [%r8+2688];
	fma.rn.f32 	%f73, %f71, %f72, %f70;
	ld.shared.f32 	%f74, [%r5+88];
	ld.shared.f32 	%f75, [%r8+2816];
	fma.rn.f32 	%f76, %f74, %f75, %f73;
	ld.shared.f32 	%f77, [%r5+92];
	ld.shared.f32 	%f78, [%r8+2944];
	fma.rn.f32 	%f79, %f77, %f78, %f76;
	ld.shared.f32 	%f80, [%r5+96];
	ld.shared.f32 	%f81, [%r8+3072];
	fma.rn.f32 	%f82, %f80, %f81, %f79;
	ld.shared.f32 	%f83, [%r5+100];
	ld.shared.f32 	%f84, [%r8+3200];
	fma.rn.f32 	%f85, %f83, %f84, %f82;
	ld.shared.f32 	%f86, [%r5+104];
	ld.shared.f32 	%f87, [%r8+3328];
	fma.rn.f32 	%f88, %f86, %f87, %f85;
	ld.shared.f32 	%f89, [%r5+108];
	ld.shared.f32 	%f90, [%r8+3456];
	fma.rn.f32 	%f91, %f89, %f90, %f88;
	ld.shared.f32 	%f92, [%r5+112];
	ld.shared.f32 	%f93, [%r8+3584];
	fma.rn.f32 	%f94, %f92, %f93, %f91;
	ld.shared.f32 	%f95, [%r5+116];
	ld.shared.f32 	%f96, [%r8+3712];
	fma.rn.f32 	%f97, %f95, %f96, %f94;
	ld.shared.f32 	%f98, [%r5+120];
	ld.shared.f32 	%f99, [%r8+3840];
	fma.rn.f32 	%f100, %f98, %f99, %f97;
	ld.shared.f32 	%f101, [%r5+124];
	ld.shared.f32 	%f102, [%r8+3968];
	fma.rn.f32 	%f104, %f101, %f102, %f100;
	bar.sync 	0;
	add.s32 	%r39, %r39, 1;
	setp.ne.s32 	%p2, %r39, 0;
	add.s32 	%r38, %r38, 32;
	add.s32 	%r37, %r37, %r12;
	@%p2 bra 	$L__BB0_2;
$L__BB0_3:
	cvta.to.global.u64 	%rd10, %rd5;
	add.s32 	%r35, %r2, %r4;
	mad.lo.s32 	%r36, %r19, %r3, %r35;
	mul.wide.s32 	%rd11, %r36, 4;
	add.s64 	%rd12, %rd10, %rd11;
	st.global.f32 	[%rd12], %f104;
	ret;

}
	// .globl	_Z16gemm_v2_registerPfS_S_iii
.visible .entry _Z16gemm_v2_registerPfS_S_iii(
	.param .u64 .ptr .align 1 _Z16gemm_v2_registerPfS_S_iii_param_0,
	.param .u64 .ptr .align 1 _Z16gemm_v2_registerPfS_S_iii_param_1,
	.param .u64 .ptr .align 1 _Z16gemm_v2_registerPfS_S_iii_param_2,
	.param .u32 _Z16gemm_v2_registerPfS_S_iii_param_3,
	.param .u32 _Z16gemm_v2_registerPfS_S_iii_param_4,
	.param .u32 _Z16gemm_v2_registerPfS_S_iii_param_5
)
{
	.reg .pred 	%p<3>;
	.reg .b32 	%r<66>;
	.reg .b32 	%f<907>;
	.reg .b64 	%rd<24>;
	// demoted variable
	.shared .align 4 .b8 _ZZ16gemm_v2_registerPfS_S_iiiE6smem_a[4096];
	// demoted variable
	.shared .align 4 .b8 _ZZ16gemm_v2_registerPfS_S_iiiE6smem_b[4096];
	ld.param.u32 	%r17, [_Z16gemm_v2_registerPfS_S_iii_param_5];
	mov.u32 	%r1, %tid.y;
	mov.u32 	%r2, %tid.x;
	mov.u32 	%r18, %ctaid.y;
	shl.b32 	%r3, %r18, 7;
	mov.u32 	%r19, %ctaid.x;
	shl.b32 	%r4, %r19, 7;
	setp.lt.s32 	%p1, %r17, 1;
	mov.f32 	%f843, 0f00000000;
	mov.f32 	%f844, %f843;
	mov.f32 	%f845, %f843;
	mov.f32 	%f846, %f843;
	mov.f32 	%f847, %f843;
	mov.f32 	%f848, %f843;
	mov.f32 	%f849, %f843;
	mov.f32 	%f850, %f843;
	mov.f32 	%f851, %f843;
	mov.f32 	%f852, %f843;
	mov.f32 	%f853, %f843;
	mov.f32 	%f854, %f843;
	mov.f32 	%f855, %f843;
	mov.f32 	%f856, %f843;
	mov.f32 	%f857, %f843;
	mov.f32 	%f858, %f843;
	mov.f32 	%f859, %f843;
	mov.f32 	%f860, %f843;
	mov.f32 	%f861, %f843;
	mov.f32 	%f862, %f843;
	mov.f32 	%f863, %f843;
	mov.f32 	%f864, %f843;
	mov.f32 	%f865, %f843;
	mov.f32 	%f866, %f843;
	mov.f32 	%f867, %f843;
	mov.f32 	%f868, %f843;
	mov.f32 	%f869, %f843;
	mov.f32 	%f870, %f843;
	mov.f32 	%f871, %f843;
	mov.f32 	%f872, %f843;
	mov.f32 	%f873, %f843;
	mov.f32 	%f874, %f843;
	mov.f32 	%f875, %f843;
	mov.f32 	%f876, %f843;
	mov.f32 	%f877, %f843;
	mov.f32 	%f878, %f843;
	mov.f32 	%f879, %f843;
	mov.f32 	%f880, %f843;
	mov.f32 	%f881, %f843;
	mov.f32 	%f882, %f843;
	mov.f32 	%f883, %f843;
	mov.f32 	%f884, %f843;
	mov.f32 	%f885, %f843;
	mov.f32 	%f886, %f843;
	mov.f32 	%f887, %f843;
	mov.f32 	%f888, %f843;
	mov.f32 	%f889, %f843;
	mov.f32 	%f890, %f843;
	mov.f32 	%f891, %f843;
	mov.f32 	%f892, %f843;
	mov.f32 	%f893, %f843;
	mov.f32 	%f894, %f843;
	mov.f32 	%f895, %f843;
	mov.f32 	%f896, %f843;
	mov.f32 	%f897, %f843;
	mov.f32 	%f898, %f843;
	mov.f32 	%f899, %f843;
	mov.f32 	%f900, %f843;
	mov.f32 	%f901, %f843;
	mov.f32 	%f902, %f843;
	mov.f32 	%f903, %f843;
	mov.f32 	%f904, %f843;
	mov.f32 	%f905, %f843;
	mov.f32 	%f906, %f843;
	@%p1 bra 	$L__BB1_3;
	ld.param.u32 	%r60, [_Z16gemm_v2_registerPfS_S_iii_param_4];
	mov.u32 	%r20, %ntid.x;
	mad.lo.s32 	%r21, %r1, %r20, %r2;
	shr.u32 	%r22, %r21, 1;
	shl.b32 	%r23, %r21, 2;
	shr.u32 	%r24, %r21, 5;
	and.b32  	%r25, %r23, 124;
	add.s32 	%r26, %r17, 7;
	shr.u32 	%r27, %r26, 3;
	and.b32  	%r28, %r23, 4;
	add.s32 	%r29, %r3, %r22;
	shl.b32 	%r30, %r22, 5;
	mov.u32 	%r31, _ZZ16gemm_v2_registerPfS_S_iiiE6smem_a;
	add.s32 	%r32, %r31, %r30;
	shl.b32 	%r33, %r21, 4;
	and.b32  	%r34, %r33, 16;
	add.s32 	%r5, %r32, %r34;
	shl.b32 	%r35, %r24, 9;
	mov.u32 	%r36, _ZZ16gemm_v2_registerPfS_S_iiiE6smem_b;
	add.s32 	%r37, %r36, %r35;
	and.b32  	%r38, %r33, 496;
	add.s32 	%r6, %r37, %r38;
	neg.s32 	%r65, %r27;
	mad.lo.s32 	%r64, %r17, %r29, %r28;
	mad.lo.s32 	%r39, %r60, %r24, %r4;
	add.s32 	%r63, %r39, %r25;
	mov.f32 	%f843, 0f00000000;
$L__BB1_2:
	ld.param.u32 	%r61, [_Z16gemm_v2_registerPfS_S_iii_param_4];
	ld.param.u64 	%rd22, [_Z16gemm_v2_registerPfS_S_iii_param_1];
	ld.param.u64 	%rd21, [_Z16gemm_v2_registerPfS_S_iii_param_0];
	mul.wide.s32 	%rd4, %r64, 4;
	cvta.to.global.u64 	%rd5, %rd21;
	add.s64 	%rd6, %rd5, %rd4;
	ld.global.nc.v4.f32 	{%f195, %f196, %f197, %f198}, [%rd6];
	st.shared.v4.f32 	[%r5], {%f195, %f196, %f197, %f198};
	cvta.to.global.u64 	%rd7, %rd22;
	mul.wide.s32 	%rd8, %r63, 4;
	add.s64 	%rd9, %rd7, %rd8;
	ld.global.nc.v4.f32 	{%f199, %f200, %f201, %f202}, [%rd9];
	st.shared.v4.f32 	[%r6], {%f199, %f200, %f201, %f202};
	bar.sync 	0;
	mov.u32 	%r40, %tid.y;
	shl.b32 	%r41, %r40, 8;
	mov.u32 	%r42, _ZZ16gemm_v2_registerPfS_S_iiiE6smem_a;
	add.s32 	%r43, %r42, %r41;
	ld.shared.f32 	%f203, [%r43];
	mov.u32 	%r44, %tid.x;
	shl.b32 	%r45, %r44, 5;
	mov.u32 	%r46, _ZZ16gemm_v2_registerPfS_S_iiiE6smem_b;
	add.s32 	%r47, %r46, %r45;
	ld.shared.f32 	%f204, [%r47];
	fma.rn.f32 	%f205, %f203, %f204, %f906;
	ld.shared.f32 	%f206, [%r47+4];
	fma.rn.f32 	%f207, %f203, %f206, %f905;
	ld.shared.f32 	%f208, [%r47+8];
	fma.rn.f32 	%f209, %f203, %f208, %f904;
	ld.shared.f32 	%f210, [%r47+12];
	fma.rn.f32 	%f211, %f203, %f210, %f903;
	ld.shared.f32 	%f212, [%r47+16];
	fma.rn.f32 	%f213, %f203, %f212, %f902;
	ld.shared.f32 	%f214, [%r47+20];
	fma.rn.f32 	%f215, %f203, %f214, %f901;
	ld.shared.f32 	%f216, [%r47+24];
	fma.rn.f32 	%f217, %f203, %f216, %f900;
	ld.shared.f32 	%f218, [%r47+28];
	fma.rn.f32 	%f219, %f203, %f218, %f899;
	ld.shared.f32 	%f220, [%r43+32];
	fma.rn.f32 	%f221, %f220, %f204, %f898;
	fma.rn.f32 	%f222, %f220, %f206, %f897;
	fma.rn.f32 	%f223, %f220, %f208, %f896;
	fma.rn.f32 	%f224, %f220, %f210, %f895;
	fma.rn.f32 	%f225, %f220, %f212, %f894;
	fma.rn.f32 	%f226, %f220, %f214, %f893;
	fma.rn.f32 	%f227, %f220, %f216, %f892;
	fma.rn.f32 	%f228, %f220, %f218, %f891;
	ld.shared.f32 	%f229, [%r43+64];
	fma.rn.f32 	%f230, %f229, %f204, %f890;
	fma.rn.f32 	%f231, %f229, %f206, %f889;
	fma.rn.f32 	%f232, %f229, %f208, %f888;
	fma.rn.f32 	%f233, %f229, %f210, %f887;
	fma.rn.f32 	%f234, %f229, %f212, %f886;
	fma.rn.f32 	%f235, %f229, %f214, %f885;
	fma.rn.f32 	%f236, %f229, %f216, %f884;
	fma.rn.f32 	%f237, %f229, %f218, %f883;
	ld.shared.f32 	%f238, [%r43+96];
	fma.rn.f32 	%f239, %f238, %f204, %f882;
	fma.rn.f32 	%f240, %f238, %f206, %f881;
	fma.rn.f32 	%f241, %f238, %f208, %f880;
	fma.rn.f32 	%f242, %f238, %f210, %f879;
	fma.rn.f32 	%f243, %f238, %f212, %f878;
	fma.rn.f32 	%f244, %f238, %f214, %f877;
	fma.rn.f32 	%f245, %f238, %f216, %f876;
	fma.rn.f32 	%f246, %f238, %f218, %f875;
	ld.shared.f32 	%f247, [%r43+128];
	fma.rn.f32 	%f248, %f247, %f204, %f874;
	fma.rn.f32 	%f249, %f247, %f206, %f873;
	fma.rn.f32 	%f250, %f247, %f208, %f872;
	fma.rn.f32 	%f251, %f247, %f210, %f871;
	fma.rn.f32 	%f252, %f247, %f212, %f870;
	fma.rn.f32 	%f253, %f247, %f214, %f869;
	fma.rn.f32 	%f254, %f247, %f216, %f868;
	fma.rn.f32 	%f255, %f247, %f218, %f867;
	ld.shared.f32 	%f256, [%r43+160];
	fma.rn.f32 	%f257, %f256, %f204, %f866;
	fma.rn.f32 	%f258, %f256, %f206, %f865;
	fma.rn.f32 	%f259, %f256, %f208, %f864;
	fma.rn.f32 	%f260, %f256, %f210, %f863;
	fma.rn.f32 	%f261, %f256, %f212, %f862;
	fma.rn.f32 	%f262, %f256, %f214, %f861;
	fma.rn.f32 	%f263, %f256, %f216, %f860;
	fma.rn.f32 	%f264, %f256, %f218, %f859;
	ld.shared.f32 	%f265, [%r43+192];
	fma.rn.f32 	%f266, %f265, %f204, %f858;
	fma.rn.f32 	%f267, %f265, %f206, %f857;
	fma.rn.f32 	%f268, %f265, %f208, %f856;
	fma.rn.f32 	%f269, %f265, %f210, %f855;
	fma.rn.f32 	%f270, %f265, %f212, %f854;
	fma.rn.f32 	%f271, %f265, %f214, %f853;
	fma.rn.f32 	%f272, %f265, %f216, %f852;
	fma.rn.f32 	%f273, %f265, %f218, %f851;
	ld.shared.f32 	%f274, [%r43+224];
	fma.rn.f32 	%f275, %f274, %f204, %f850;
	fma.rn.f32 	%f276, %f274, %f206, %f849;
	fma.rn.f32 	%f277, %f274, %f208, %f848;
	fma.rn.f32 	%f278, %f274, %f210, %f847;
	fma.rn.f32 	%f279, %f274, %f212, %f846;
	fma.rn.f32 	%f280, %f274, %f214, %f845;
	fma.rn.f32 	%f281, %f274, %f216, %f844;
	fma.rn.f32 	%f282, %f274, %f218, %f843;
	ld.shared.f32 	%f283, [%r43+4];
	ld.shared.f32 	%f284, [%r47+512];
	fma.rn.f32 	%f285, %f283, %f284, %f205;
	ld.shared.f32 	%f286, [%r47+516];
	fma.rn.f32 	%f287, %f283, %f286, %f207;
	ld.shared.f32 	%f288, [%r47+520];
	fma.rn.f32 	%f289, %f283, %f288, %f209;
	ld.shared.f32 	%f290, [%r47+524];
	fma.rn.f32 	%f291, %f283, %f290, %f211;
	ld.shared.f32 	%f292, [%r47+528];
	fma.rn.f32 	%f293, %f283, %f292, %f213;
	ld.shared.f32 	%f294, [%r47+532];
	fma.rn.f32 	%f295, %f283, %f294, %f215;
	ld.shared.f32 	%f296, [%r47+536];
	fma.rn.f32 	%f297, %f283, %f296, %f217;
	ld.shared.f32 	%f298, [%r47+540];
	fma.rn.f32 	%f299, %f283, %f298, %f219;
	ld.shared.f32 	%f300, [%r43+36];
	fma.rn.f32 	%f301, %f300, %f284, %f221;
	fma.rn.f32 	%f302, %f300, %f286, %f222;
	fma.rn.f32 	%f303, %f300, %f288, %f223;
	fma.rn.f32 	%f304, %f300, %f290, %f224;
	fma.rn.f32 	%f305, %f300, %f292, %f225;
	fma.rn.f32 	%f306, %f300, %f294, %f226;
	fma.rn.f32 	%f307, %f300, %f296, %f227;
	fma.rn.f32 	%f308, %f300, %f298, %f228;
	ld.shared.f32 	%f309, [%r43+68];
	fma.rn.f32 	%f310, %f309, %f284, %f230;
	fma.rn.f32 	%f311, %f309, %f286, %f231;
	fma.rn.f32 	%f312, %f309, %f288, %f232;
	fma.rn.f32 	%f313, %f309, %f290, %f233;
	fma.rn.f32 	%f314, %f309, %f292, %f234;
	fma.rn.f32 	%f315, %f309, %f294, %f235;
	fma.rn.f32 	%f316, %f309, %f296, %f236;
	fma.rn.f32 	%f317, %f309, %f298, %f237;
	ld.shared.f32 	%f318, [%r43+100];
	fma.rn.f32 	%f319, %f318, %f284, %f239;
	fma.rn.f32 	%f320, %f318, %f286, %f240;
	fma.rn.f32 	%f321, %f318, %f288, %f241;
	fma.rn.f32 	%f322, %f318, %f290, %f242;
	fma.rn.f32 	%f323, %f318, %f292, %f243;
	fma.rn.f32 	%f324, %f318, %f294, %f244;
	fma.rn.f32 	%f325, %f318, %f296, %f245;
	fma.rn.f32 	%f326, %f318, %f298, %f246;
	ld.shared.f32 	%f327, [%r43+132];
	fma.rn.f32 	%f328, %f327, %f284, %f248;
	fma.rn.f32 	%f329, %f327, %f286, %f249;
	fma.rn.f32 	%f330, %f327, %f288, %f250;
	fma.rn.f32 	%f331, %f327, %f290, %f251;
	fma.rn.f32 	%f332, %f327, %f292, %f252;
	fma.rn.f32 	%f333, %f327, %f294, %f253;
	fma.rn.f32 	%f334, %f327, %f296, %f254;
	fma.rn.f32 	%f335, %f327, %f298, %f255;
	ld.shared.f32 	%f336, [%r43+164];
	fma.rn.f32 	%f337, %f336, %f284, %f257;
	fma.rn.f32 	%f338, %f336, %f286, %f258;
	fma.rn.f32 	%f339, %f336, %f288, %f259;
	fma.rn.f32 	%f340, %f336, %f290, %f260;
	fma.rn.f32 	%f341, %f336, %f292, %f261;
	fma.rn.f32 	%f342, %f336, %f294, %f262;
	fma.rn.f32 	%f343, %f336, %f296, %f263;
	fma.rn.f32 	%f344, %f336, %f298, %f264;
	ld.shared.f32 	%f345, [%r43+196];
	fma.rn.f32 	%f346, %f345, %f284, %f266;
	fma.rn.f32 	%f347, %f345, %f286, %f267;
	fma.rn.f32 	%f348, %f345, %f288, %f268;
	fma.rn.f32 	%f349, %f345, %f290, %f269;
	fma.rn.f32 	%f350, %f345, %f292, %f270;
	fma.rn.f32 	%f351, %f345, %f294, %f271;
	fma.rn.f32 	%f352, %f345, %f296, %f272;
	fma.rn.f32 	%f353, %f345, %f298, %f273;
	ld.shared.f32 	%f354, [%r43+228];
	fma.rn.f32 	%f355, %f354, %f284, %f275;
	fma.rn.f32 	%f356, %f354, %f286, %f276;
	fma.rn.f32 	%f357, %f354, %f288, %f277;
	fma.rn.f32 	%f358, %f354, %f290, %f278;
	fma.rn.f32 	%f359, %f354, %f292, %f279;
	fma.rn.f32 	%f360, %f354, %f294, %f280;
	fma.rn.f32 	%f361, %f354, %f296, %f281;
	fma.rn.f32 	%f362, %f354, %f298, %f282;
	ld.shared.f32 	%f363, [%r43+8];
	ld.shared.f32 	%f364, [%r47+1024];
	fma.rn.f32 	%f365, %f363, %f364, %f285;
	ld.shared.f32 	%f366, [%r47+1028];
	fma.rn.f32 	%f367, %f363, %f366, %f287;
	ld.shared.f32 	%f368, [%r47+1032];
	fma.rn.f32 	%f369, %f363, %f368, %f289;
	ld.shared.f32 	%f370, [%r47+1036];
	fma.rn.f32 	%f371, %f363, %f370, %f291;
	ld.shared.f32 	%f372, [%r47+1040];
	fma.rn.f32 	%f373, %f363, %f372, %f293;
	ld.shared.f32 	%f374, [%r47+1044];
	fma.rn.f32 	%f375, %f363, %f374, %f295;
	ld.shared.f32 	%f376, [%r47+1048];
	fma.rn.f32 	%f377, %f363, %f376, %f297;
	ld.shared.f32 	%f378, [%r47+1052];
	fma.rn.f32 	%f379, %f363, %f378, %f299;
	ld.shared.f32 	%f380, [%r43+40];
	fma.rn.f32 	%f381, %f380, %f364, %f301;
	fma.rn.f32 	%f382, %f380, %f366, %f302;
	fma.rn.f32 	%f383, %f380, %f368, %f303;
	fma.rn.f32 	%f384, %f380, %f370, %f304;
	fma.rn.f32 	%f385, %f380, %f372, %f305;
	fma.rn.f32 	%f386, %f380, %f374, %f306;
	fma.rn.f32 	%f387, %f380, %f376, %f307;
	fma.rn.f32 	%f388, %f380, %f378, %f308;
	ld.shared.f32 	%f389, [%r43+72];
	fma.rn.f32 	%f390, %f389, %f364, %f310;
	fma.rn.f32 	%f391, %f389, %f366, %f311;
	fma.rn.f32 	%f392, %f389, %f368, %f312;
	fma.rn.f32 	%f393, %f389, %f370, %f313;
	fma.rn.f32 	%f394, %f389, %f372, %f314;
	fma.rn.f32 	%f395, %f389, %f374, %f315;
	fma.rn.f32 	%f396, %f389, %f376, %f316;
	fma.rn.f32 	%f397, %f389, %f378, %f317;
	ld.shared.f32 	%f398, [%r43+104];
	fma.rn.f32 	%f399, %f398, %f364, %f319;
	fma.rn.f32 	%f400, %f398, %f366, %f320;
	fma.rn.f32 	%f401, %f398, %f368, %f321;
	fma.rn.f32 	%f402, %f398, %f370, %f322;
	fma.rn.f32 	%f403, %f398, %f372, %f323;
	fma.rn.f32 	%f404, %f398, %f374, %f324;
	fma.rn.f32 	%f405, %f398, %f376, %f325;
	fma.rn.f32 	%f406, %f398, %f378, %f326;
	ld.shared.f32 	%f407, [%r43+136];
	fma.rn.f32 	%f408, %f407, %f364, %f328;
	fma.rn.f32 	%f409, %f407, %f366, %f329;
	fma.rn.f32 	%f410, %f407, %f368, %f330;
	fma.rn.f32 	%f411, %f407, %f370, %f331;
	fma.rn.f32 	%f412, %f407, %f372, %f332;
	fma.rn.f32 	%f413, %f407, %f374, %f333;
	fma.rn.f32 	%f414, %f407, %f376, %f334;
	fma.rn.f32 	%f415, %f407, %f378, %f335;
	ld.shared.f32 	%f416, [%r43+168];
	fma.rn.f32 	%f417, %f416, %f364, %f337;
	fma.rn.f32 	%f418, %f416, %f366, %f338;
	fma.rn.f32 	%f419, %f416, %f368, %f339;
	fma.rn.f32 	%f420, %f416, %f370, %f340;
	fma.rn.f32 	%f421, %f416, %f372, %f341;
	fma.rn.f32 	%f422, %f416, %f374, %f342;
	fma.rn.f32 	%f423, %f416, %f376, %f343;
	fma.rn.f32 	%f424, %f416, %f378, %f344;
	ld.shared.f32 	%f425, [%r43+200];
	fma.rn.f32 	%f426, %f425, %f364, %f346;
	fma.rn.f32 	%f427, %f425, %f366, %f347;
	fma.rn.f32 	%f428, %f425, %f368, %f348;
	fma.rn.f32 	%f429, %f425, %f370, %f349;
	fma.rn.f32 	%f430, %f425, %f372, %f350;
	fma.rn.f32 	%f431, %f425, %f374, %f351;
	fma.rn.f32 	%f432, %f425, %f376, %f352;
	fma.rn.f32 	%f433, %f425, %f378, %f353;
	ld.shared.f32 	%f434, [%r43+232];
	fma.rn.f32 	%f435, %f434, %f364, %f355;
	fma.rn.f32 	%f436, %f434, %f366, %f356;
	fma.rn.f32 	%f437, %f434, %f368, %f357;
	fma.rn.f32 	%f438, %f434, %f370, %f358;
	fma.rn.f32 	%f439, %f434, %f372, %f359;
	fma.rn.f32 	%f440, %f434, %f374, %f360;
	fma.rn.f32 	%f441, %f434, %f376, %f361;
	fma.rn.f32 	%f442, %f434, %f378, %f362;
	ld.shared.f32 	%f443, [%r43+12];
	ld.shared.f32 	%f444, [%r47+1536];
	fma.rn.f32 	%f445, %f443, %f444, %f365;
	ld.shared.f32 	%f446, [%r47+1540];
	fma.rn.f32 	%f447, %f443, %f446, %f367;
	ld.shared.f32 	%f448, [%r47+1544];
	fma.rn.f32 	%f449, %f443, %f448, %f369;
	ld.shared.f32 	%f450, [%r47+1548];
	fma.rn.f32 	%f451, %f443, %f450, %f371;
	ld.shared.f32 	%f452, [%r47+1552];
	fma.rn.f32 	%f453, %f443, %f452, %f373;
	ld.shared.f32 	%f454, [%r47+1556];
	fma.rn.f32 	%f455, %f443, %f454, %f375;
	ld.shared.f32 	%f456, [%r47+1560];
	fma.rn.f32 	%f457, %f443, %f456, %f377;
	ld.shared.f32 	%f458, [%r47+1564];
	fma.rn.f32 	%f459, %f443, %f458, %f379;
	ld.shared.f32 	%f460, [%r43+44];
	fma.rn.f32 	%f461, %f460, %f444, %f381;
	fma.rn.f32 	%f462, %f460, %f446, %f382;
	fma.rn.f32 	%f463, %f460, %f448, %f383;
	fma.rn.f32 	%f464, %f460, %f450, %f384;
	fma.rn.f32 	%f465, %f460, %f452, %f385;
	fma.rn.f32 	%f466, %f460, %f454, %f386;
	fma.rn.f32 	%f467, %f460, %f456, %f387;
	fma.rn.f32 	%f468, %f460, %f458, %f388;
	ld.shared.f32 	%f469, [%r43+76];
	fma.rn.f32 	%f470, %f469, %f444, %f390;
	fma.rn.f32 	%f471, %f469, %f446, %f391;
	fma.rn.f32 	%f472, %f469, %f448, %f392;
	fma.rn.f32 	%f473, %f469, %f450, %f393;
	fma.rn.f32 	%f474, %f469, %f452, %f394;
	fma.rn.f32 	%f475, %f469, %f454, %f395;
	fma.rn.f32 	%f476, %f469, %f456, %f396;
	fma.rn.f32 	%f477, %f469, %f458, %f397;
	ld.shared.f32 	%f478, [%r43+108];
	fma.rn.f32 	%f479, %f478, %f444, %f399;
	fma.rn.f32 	%f480, %f478, %f446, %f400;
	fma.rn.f32 	%f481, %f478, %f448, %f401;
	fma.rn.f32 	%f482, %f478, %f450, %f402;
	fma.rn.f32 	%f483, %f478, %f452, %f403;
	fma.rn.f32 	%f484, %f478, %f454, %f404;
	fma.rn.f32 	%f485, %f478, %f456, %f405;
	fma.rn.f32 	%f486, %f478, %f458, %f406;
	ld.shared.f32 	%f487, [%r43+140];
	fma.rn.f32 	%f488, %f487, %f444, %f408;
	fma.rn.f32 	%f489, %f487, %f446, %f409;
	fma.rn.f32 	%f490, %f487, %f448, %f410;
	fma.rn.f32 	%f491, %f487, %f450, %f411;
	fma.rn.f32 	%f492, %f487, %f452, %f412;
	fma.rn.f32 	%f493, %f487, %f454, %f413;
	fma.rn.f32 	%f494, %f487, %f456, %f414;
	fma.rn.f32 	%f495, %f487, %f458, %f415;
	ld.shared.f32 	%f496, [%r43+172];
	fma.rn.f32 	%f497, %f496, %f444, %f417;
	fma.rn.f32 	%f498, %f496, %f446, %f418;
	fma.rn.f32 	%f499, %f496, %f448, %f419;
	fma.rn.f32 	%f500, %f496, %f450, %f420;
	fma.rn.f32 	%f501, %f496, %f452, %f421;
	fma.rn.f32 	%f502, %f496, %f454, %f422;
	fma.rn.f32 	%f503, %f496, %f456, %f423;
	fma.rn.f32 	%f504, %f496, %f458, %f424;
	ld.shared.f32 	%f505, [%r43+204];
	fma.rn.f32 	%f506, %f505, %f444, %f426;
	fma.rn.f32 	%f507, %f505, %f446, %f427;
	fma.rn.f32 	%f508, %f505, %f448, %f428;
	fma.rn.f32 	%f509, %f505, %f450, %f429;
	fma.rn.f32 	%f510, %f505, %f452, %f430;
	fma.rn.f32 	%f511, %f505, %f454, %f431;
	fma.rn.f32 	%f512, %f505, %f456, %f432;
	fma.rn.f32 	%f513, %f505, %f458, %f433;
	ld.shared.f32 	%f514, [%r43+236];
	fma.rn.f32 	%f515, %f514, %f444, %f435;
	fma.rn.f32 	%f516, %f514, %f446, %f436;
	fma.rn.f32 	%f517, %f514, %f448, %f437;
	fma.rn.f32 	%f518, %f514, %f450, %f438;
	fma.rn.f32 	%f519, %f514, %f452, %f439;
	fma.rn.f32 	%f520, %f514, %f454, %f440;
	fma.rn.f32 	%f521, %f514, %f456, %f441;
	fma.rn.f32 	%f522, %f514, %f458, %f442;
	ld.shared.f32 	%f523, [%r43+16];
	ld.shared.f32 	%f524, [%r47+2048];
	fma.rn.f32 	%f525, %f523, %f524, %f445;
	ld.shared.f32 	%f526, [%r47+2052];
	fma.rn.f32 	%f527, %f523, %f526, %f447;
	ld.shared.f32 	%f528, [%r47+2056];
	fma.rn.f32 	%f529, %f523, %f528, %f449;
	ld.shared.f32 	%f530, [%r47+2060];
	fma.rn.f32 	%f531, %f523, %f530, %f451;
	ld.shared.f32 	%f532, [%r47+2064];
	fma.rn.f32 	%f533, %f523, %f532, %f453;
	ld.shared.f32 	%f534, [%r47+2068];
	fma.rn.f32 	%f535, %f523, %f534, %f455;
	ld.shared.f32 	%f536, [%r47+2072];
	fma.rn.f32 	%f537, %f523, %f536, %f457;
	ld.shared.f32 	%f538, [%r47+2076];
	fma.rn.f32 	%f539, %f523, %f538, %f459;
	ld.shared.f32 	%f540, [%r43+48];
	fma.rn.f32 	%f541, %f540, %f524, %f461;
	fma.rn.f32 	%f542, %f540, %f526, %f462;
	fma.rn.f32 	%f543, %f540, %f528, %f463;
	fma.rn.f32 	%f544, %f540, %f530, %f464;
	fma.rn.f32 	%f545, %f540, %f532, %f465;
	fma.rn.f32 	%f546, %f540, %f534, %f466;
	fma.rn.f32 	%f547, %f540, %f536, %f467;
	fma.rn.f32 	%f548, %f540, %f538, %f468;
	ld.shared.f32 	%f549, [%r43+80];
	fma.rn.f32 	%f550, %f549, %f524, %f470;
	fma.rn.f32 	%f551, %f549, %f526, %f471;
	fma.rn.f32 	%f552, %f549, %f528, %f472;
	fma.rn.f32 	%f553, %f549, %f530, %f473;
	fma.rn.f32 	%f554, %f549, %f532, %f474;
	fma.rn.f32 	%f555, %f549, %f534, %f475;
	fma.rn.f32 	%f556, %f549, %f536, %f476;
	fma.rn.f32 	%f557, %f549, %f538, %f477;
	ld.shared.f32 	%f558, [%r43+112];
	fma.rn.f32 	%f559, %f558, %f524, %f479;
	fma.rn.f32 	%f560, %f558, %f526, %f480;
	fma.rn.f32 	%f561, %f558, %f528, %f481;
	fma.rn.f32 	%f562, %f558, %f530, %f482;
	fma.rn.f32 	%f563, %f558, %f532, %f483;
	fma.rn.f32 	%f564, %f558, %f534, %f484;
	fma.rn.f32 	%f565, %f558, %f536, %f485;
	fma.rn.f32 	%f566, %f558, %f538, %f486;
	ld.shared.f32 	%f567, [%r43+144];
	fma.rn.f32 	%f568, %f567, %f524, %f488;
	fma.rn.f32 	%f569, %f567, %f526, %f489;
	fma.rn.f32 	%f570, %f567, %f528, %f490;
	fma.rn.f32 	%f571, %f567, %f530, %f491;
	fma.rn.f32 	%f572, %f567, %f532, %f492;
	fma.rn.f32 	%f573, %f567, %f534, %f493;
	fma.rn.f32 	%f574, %f567, %f536, %f494;
	fma.rn.f32 	%f575, %f567, %f538, %f495;
	ld.shared.f32 	%f576, [%r43+176];
	fma.rn.f32 	%f577, %f576, %f524, %f497;
	fma.rn.f32 	%f578, %f576, %f526, %f498;
	fma.rn.f32 	%f579, %f576, %f528, %f499;
	fma.rn.f32 	%f580, %f576, %f530, %f500;
	fma.rn.f32 	%f581, %f576, %f532, %f501;
	fma.rn.f32 	%f582, %f576, %f534, %f502;
	fma.rn.f32 	%f583, %f576, %f536, %f503;
	fma.rn.f32 	%f584, %f576, %f538, %f504;
	ld.shared.f32 	%f585, [%r43+208];
	fma.rn.f32 	%f586, %f585, %f524, %f506;
	fma.rn.f32 	%f587, %f585, %f526, %f507;
	fma.rn.f32 	%f588, %f585, %f528, %f508;
	fma.rn.f32 	%f589, %f585, %f530, %f509;
	fma.rn.f32 	%f590, %f585, %f532, %f510;
	fma.rn.f32 	%f591, %f585, %f534, %f511;
	fma.rn.f32 	%f592, %f585, %f536, %f512;
	fma.rn.f32 	%f593, %f585, %f538, %f513;
	ld.shared.f32 	%f594, [%r43+240];
	fma.rn.f32 	%f595, %f594, %f524, %f515;
	fma.rn.f32 	%f596, %f594, %f526, %f516;
	fma.rn.f32 	%f597, %f594, %f528, %f517;
	fma.rn.f32 	%f598, %f594, %f530, %f518;
	fma.rn.f32 	%f599, %f594, %f532, %f519;
	fma.rn.f32 	%f600, %f594, %f534, %f520;
	fma.rn.f32 	%f601, %f594, %f536, %f521;
	fma.rn.f32 	%f602, %f594, %f538, %f522;
	ld.shared.f32 	%f603, [%r43+20];
	ld.shared.f32 	%f604, [%r47+2560];
	fma.rn.f32 	%f605, %f603, %f604, %f525;
	ld.shared.f32 	%f606, [%r47+2564];
	fma.rn.f32 	%f607, %f603, %f606, %f527;
	ld.shared.f32 	%f608, [%r47+2568];
	fma.rn.f32 	%f609, %f603, %f608, %f529;
	ld.shared.f32 	%f610, [%r47+2572];
	fma.rn.f32 	%f611, %f603, %f610, %f531;
	ld.shared.f32 	%f612, [%r47+2576];
	fma.rn.f32 	%f613, %f603, %f612, %f533;
	ld.shared.f32 	%f614, [%r47+2580];
	fma.rn.f32 	%f615, %f603, %f614, %f535;
	ld.shared.f32 	%f616, [%r47+2584];
	fma.rn.f32 	%f617, %f603, %f616, %f537;
	ld.shared.f32 	%f618, [%r47+2588];
	fma.rn.f32 	%f619, %f603, %f618, %f539;
	ld.shared.f32 	%f620, [%r43+52];
	fma.rn.f32 	%f621, %f620, %f604, %f541;
	fma.rn.f32 	%f622, %f620, %f606, %f542;
	fma.rn.f32 	%f623, %f620, %f608, %f543;
	fma.rn.f32 	%f624, %f620, %f610, %f544;
	fma.rn.f32 	%f625, %f620, %f612, %f545;
	fma.rn.f32 	%f626, %f620, %f614, %f546;
	fma.rn.f32 	%f627, %f620, %f616, %f547;
	fma.rn.f32 	%f628, %f620, %f618, %f548;
	ld.shared.f32 	%f629, [%r43+84];
	fma.rn.f32 	%f630, %f629, %f604, %f550;
	fma.rn.f32 	%f631, %f629, %f606, %f551;
	fma.rn.f32 	%f632, %f629, %f608, %f552;
	fma.rn.f32 	%f633, %f629, %f610, %f553;
	fma.rn.f32 	%f634, %f629, %f612, %f554;
	fma.rn.f32 	%f635, %f629, %f614, %f555;
	fma.rn.f32 	%f636, %f629, %f616, %f556;
	fma.rn.f32 	%f637, %f629, %f618, %f557;
	ld.shared.f32 	%f638, [%r43+116];
	fma.rn.f32 	%f639, %f638, %f604, %f559;
	fma.rn.f32 	%f640, %f638, %f606, %f560;
	fma.rn.f32 	%f641, %f638, %f608, %f561;
	fma.rn.f32 	%f642, %f638, %f610, %f562;
	fma.rn.f32 	%f643, %f638, %f612, %f563;
	fma.rn.f32 	%f644, %f638, %f614, %f564;
	fma.rn.f32 	%f645, %f638, %f616, %f565;
	fma.rn.f32 	%f646, %f638, %f618, %f566;
	ld.shared.f32 	%f647, [%r43+148];
	fma.rn.f32 	%f648, %f647, %f604, %f568;
	fma.rn.f32 	%f649, %f647, %f606, %f569;
	fma.rn.f32 	%f650, %f647, %f608, %f570;
	fma.rn.f32 	%f651, %f647, %f610, %f571;
	fma.rn.f32 	%f652, %f647, %f612, %f572;
	fma.rn.f32 	%f653, %f647, %f614, %f573;
	fma.rn.f32 	%f654, %f647, %f616, %f574;
	fma.rn.f32 	%f655, %f647, %f618, %f575;
	ld.shared.f32 	%f656, [%r43+180];
	fma.rn.f32 	%f657, %f656, %f604, %f577;
	fma.rn.f32 	%f658, %f656, %f606, %f578;
	fma.rn.f32 	%f659, %f656, %f608, %f579;
	fma.rn.f32 	%f660, %f656, %f610, %f580;
	fma.rn.f32 	%f661, %f656, %f612, %f581;
	fma.rn.f32 	%f662, %f656, %f614, %f582;
	fma.rn.f32 	%f663, %f656, %f616, %f583;
	fma.rn.f32 	%f664, %f656, %f618, %f584;
	ld.shared.f32 	%f665, [%r43+212];
	fma.rn.f32 	%f666, %f665, %f604, %f586;
	fma.rn.f32 	%f667, %f665, %f606, %f587;
	fma.rn.f32 	%f668, %f665, %f608, %f588;
	fma.rn.f32 	%f669, %f665, %f610, %f589;
	fma.rn.f32 	%f670, %f665, %f612, %f590;
	fma.rn.f32 	%f671, %f665, %f614, %f591;
	fma.rn.f32 	%f672, %f665, %f616, %f592;
	fma.rn.f32 	%f673, %f665, %f618, %f593;
	ld.shared.f32 	%f674, [%r43+244];
	fma.rn.f32 	%f675, %f674, %f604, %f595;
	fma.rn.f32 	%f676, %f674, %f606, %f596;
	fma.rn.f32 	%f677, %f674, %f608, %f597;
	fma.rn.f32 	%f678, %f674, %f610, %f598;
	fma.rn.f32 	%f679, %f674, %f612, %f599;
	fma.rn.f32 	%f680, %f674, %f614, %f600;
	fma.rn.f32 	%f681, %f674, %f616, %f601;
	fma.rn.f32 	%f682, %f674, %f618, %f602;
	ld.shared.f32 	%f683, [%r43+24];
	ld.shared.f32 	%f684, [%r47+3072];
	fma.rn.f32 	%f685, %f683, %f684, %f605;
	ld.shared.f32 	%f686, [%r47+3076];
	fma.rn.f32 	%f687, %f683, %f686, %f607;
	ld.shared.f32 	%f688, [%r47+3080];
	fma.rn.f32 	%f689, %f683, %f688, %f609;
	ld.shared.f32 	%f690, [%r47+3084];
	fma.rn.f32 	%f691, %f683, %f690, %f611;
	ld.shared.f32 	%f692, [%r47+3088];
	fma.rn.f32 	%f693, %f683, %f692, %f613;
	ld.shared.f32 	%f694, [%r47+3092];
	fma.rn.f32 	%f695, %f683, %f694, %f615;
	ld.shared.f32 	%f696, [%r47+3096];
	fma.rn.f32 	%f697, %f683, %f696, %f617;
	ld.shared.f32 	%f698, [%r47+3100];
	fma.rn.f32 	%f699, %f683, %f698, %f619;
	ld.shared.f32 	%f700, [%r43+56];
	fma.rn.f32 	%f701, %f700, %f684, %f621;
	fma.rn.f32 	%f702, %f700, %f686, %f622;
	fma.rn.f32 	%f703, %f700, %f688, %f623;
	fma.rn.f32 	%f704, %f700, %f690, %f624;
	fma.rn.f32 	%f705, %f700, %f692, %f625;
	fma.rn.f32 	%f706, %f700, %f694, %f626;
	fma.rn.f32 	%f707, %f700, %f696, %f627;
	fma.rn.f32 	%f708, %f700, %f698, %f628;
	ld.shared.f32 	%f709, [%r43+88];
	fma.rn.f32 	%f710, %f709, %f684, %f630;
	fma.rn.f32 	%f711, %f709, %f686, %f631;
	fma.rn.f32 	%f712, %f709, %f688, %f632;
	fma.rn.f32 	%f713, %f709, %f690, %f633;
	fma.rn.f32 	%f714, %f709, %f692, %f634;
	fma.rn.f32 	%f715, %f709, %f694, %f635;
	fma.rn.f32 	%f716, %f709, %f696, %f636;
	fma.rn.f32 	%f717, %f709, %f698, %f637;
	ld.shared.f32 	%f718, [%r43+120];
	fma.rn.f32 	%f719, %f718, %f684, %f639;
	fma.rn.f32 	%f720, %f718, %f686, %f640;
	fma.rn.f32 	%f721, %f718, %f688, %f641;
	fma.rn.f32 	%f722, %f718, %f690, %f642;
	fma.rn.f32 	%f723, %f718, %f692, %f643;
	fma.rn.f32 	%f724, %f718, %f694, %f644;
	fma.rn.f32 	%f725, %f718, %f696, %f645;
	fma.rn.f32 	%f726, %f718, %f698, %f646;
	ld.shared.f32 	%f727, [%r43+152];
	fma.rn.f32 	%f728, %f727, %f684, %f648;
	fma.rn.f32 	%f729, %f727, %f686, %f649;
	fma.rn.f32 	%f730, %f727, %f688, %f650;
	fma.rn.f32 	%f731, %f727, %f690, %f651;
	fma.rn.f32 	%f732, %f727, %f692, %f652;
	fma.rn.f32 	%f733, %f727, %f694, %f653;
	fma.rn.f32 	%f734, %f727, %f696, %f654;
	fma.rn.f32 	%f735, %f727, %f698, %f655;
	ld.shared.f32 	%f736, [%r43+184];
	fma.rn.f32 	%f737, %f736, %f684, %f657;
	fma.rn.f32 	%f738, %f736, %f686, %f658;
	fma.rn.f32 	%f739, %f736, %f688, %f659;
	fma.rn.f32 	%f740, %f736, %f690, %f660;
	fma.rn.f32 	%f741, %f736, %f692, %f661;
	fma.rn.f32 	%f742, %f736, %f694, %f662;
	fma.rn.f32 	%f743, %f736, %f696, %f663;
	fma.rn.f32 	%f744, %f736, %f698, %f664;
	ld.shared.f32 	%f745, [%r43+216];
	fma.rn.f32 	%f746, %f745, %f684, %f666;
	fma.rn.f32 	%f747, %f745, %f686, %f667;
	fma.rn.f32 	%f748, %f745, %f688, %f668;
	fma.rn.f32 	%f749, %f745, %f690, %f669;
	fma.rn.f32 	%f750, %f745, %f692, %f670;
	fma.rn.f32 	%f751, %f745, %f694, %f671;
	fma.rn.f32 	%f752, %f745, %f696, %f672;
	fma.rn.f32 	%f753, %f745, %f698, %f673;
	ld.shared.f32 	%f754, [%r43+248];
	fma.rn.f32 	%f755, %f754, %f684, %f675;
	fma.rn.f32 	%f756, %f754, %f686, %f676;
	fma.rn.f32 	%f757, %f754, %f688, %f677;
	fma.rn.f32 	%f758, %f754, %f690, %f678;
	fma.rn.f32 	%f759, %f754, %f692, %f679;
	fma.rn.f32 	%f760, %f754, %f694, %f680;
	fma.rn.f32 	%f761, %f754, %f696, %f681;
	fma.rn.f32 	%f762, %f754, %f698, %f682;
	ld.shared.f32 	%f763, [%r43+28];
	ld.shared.f32 	%f764, [%r47+3584];
	fma.rn.f32 	%f906, %f763, %f764, %f685;
	ld.shared.f32 	%f765, [%r47+3588];
	fma.rn.f32 	%f905, %f763, %f765, %f687;
	ld.shared.f32 	%f766, [%r47+3592];
	fma.rn.f32 	%f904, %f763, %f766, %f689;
	ld.shared.f32 	%f767, [%r47+3596];
	fma.rn.f32 	%f903, %f763, %f767, %f691;
	ld.shared.f32 	%f768, [%r47+3600];
	fma.rn.f32 	%f902, %f763, %f768, %f693;
	ld.shared.f32 	%f769, [%r47+3604];
	fma.rn.f32 	%f901, %f763, %f769, %f695;
	ld.shared.f32 	%f770, [%r47+3608];
	fma.rn.f32 	%f900, %f763, %f770, %f697;
	ld.shared.f32 	%f771, [%r47+3612];
	fma.rn.f32 	%f899, %f763, %f771, %f699;
	ld.shared.f32 	%f772, [%r43+60];
	fma.rn.f32 	%f898, %f772, %f764, %f701;
	fma.rn.f32 	%f897, %f772, %f765, %f702;
	fma.rn.f32 	%f896, %f772, %f766, %f703;
	fma.rn.f32 	%f895, %f772, %f767, %f704;
	fma.rn.f32 	%f894, %f772, %f768, %f705;
	fma.rn.f32 	%f893, %f772, %f769, %f706;
	fma.rn.f32 	%f892, %f772, %f770, %f707;
	fma.rn.f32 	%f891, %f772, %f771, %f708;
	ld.shared.f32 	%f773, [%r43+92];
	fma.rn.f32 	%f890, %f773, %f764, %f710;
	fma.rn.f32 	%f889, %f773, %f765, %f711;
	fma.rn.f32 	%f888, %f773, %f766, %f712;
	fma.rn.f32 	%f887, %f773, %f767, %f713;
	fma.rn.f32 	%f886, %f773, %f768, %f714;
	fma.rn.f32 	%f885, %f773, %f769, %f715;
	fma.rn.f32 	%f884, %f773, %f770, %f716;
	fma.rn.f32 	%f883, %f773, %f771, %f717;
	ld.shared.f32 	%f774, [%r43+124];
	fma.rn.f32 	%f882, %f774, %f764, %f719;
	fma.rn.f32 	%f881, %f774, %f765, %f720;
	fma.rn.f32 	%f880, %f774, %f766, %f721;
	fma.rn.f32 	%f879, %f774, %f767, %f722;
	fma.rn.f32 	%f878, %f774, %f768, %f723;
	fma.rn.f32 	%f877, %f774, %f769, %f724;
	fma.rn.f32 	%f876, %f774, %f770, %f725;
	fma.rn.f32 	%f875, %f774, %f771, %f726;
	ld.shared.f32 	%f775, [%r43+156];
	fma.rn.f32 	%f874, %f775, %f764, %f728;
	fma.rn.f32 	%f873, %f775, %f765, %f729;
	fma.rn.f32 	%f872, %f775, %f766, %f730;
	fma.rn.f32 	%f871, %f775, %f767, %f731;
	fma.rn.f32 	%f870, %f775, %f768, %f732;
	fma.rn.f32 	%f869, %f775, %f769, %f733;
	fma.rn.f32 	%f868, %f775, %f770, %f734;
	fma.rn.f32 	%f867, %f775, %f771, %f735;
	ld.shared.f32 	%f776, [%r43+188];
	fma.rn.f32 	%f866, %f776, %f764, %f737;
	fma.rn.f32 	%f865, %f776, %f765, %f738;
	fma.rn.f32 	%f864, %f776, %f766, %f739;
	fma.rn.f32 	%f863, %f776, %f767, %f740;
	fma.rn.f32 	%f862, %f776, %f768, %f741;
	fma.rn.f32 	%f861, %f776, %f769, %f742;
	fma.rn.f32 	%f860, %f776, %f770, %f743;
	fma.rn.f32 	%f859, %f776, %f771, %f744;
	ld.shared.f32 	%f777, [%r43+220];
	fma.rn.f32 	%f858, %f777, %f764, %f746;
	fma.rn.f32 	%f857, %f777, %f765, %f747;
	fma.rn.f32 	%f856, %f777, %f766, %f748;
	fma.rn.f32 	%f855, %f777, %f767, %f749;
	fma.rn.f32 	%f854, %f777, %f768, %f750;
	fma.rn.f32 	%f853, %f777, %f769, %f751;
	fma.rn.f32 	%f852, %f777, %f770, %f752;
	fma.rn.f32 	%f851, %f777, %f771, %f753;
	ld.shared.f32 	%f778, [%r43+252];
	fma.rn.f32 	%f850, %f778, %f764, %f755;
	fma.rn.f32 	%f849, %f778, %f765, %f756;
	fma.rn.f32 	%f848, %f778, %f766, %f757;
	fma.rn.f32 	%f847, %f778, %f767, %f758;
	fma.rn.f32 	%f846, %f778, %f768, %f759;
	fma.rn.f32 	%f845, %f778, %f769, %f760;
	fma.rn.f32 	%f844, %f778, %f770, %f761;
	fma.rn.f32 	%f843, %f778, %f771, %f762;
	bar.sync 	0;
	add.s32 	%r65, %r65, 1;
	setp.eq.s32 	%p2, %r65, 0;
	add.s32 	%r64, %r64, 8;
	shl.b32 	%r48, %r61, 3;
	add.s32 	%r63, %r63, %r48;
	@%p2 bra 	$L__BB1_3;
	bra.uni 	$L__BB1_2;
$L__BB1_3:
	ld.param.u32 	%r62, [_Z16gemm_v2_registerPfS_S_iii_param_4];
	ld.param.u64 	%rd23, [_Z16gemm_v2_registerPfS_S_iii_param_2];
	cvta.to.global.u64 	%rd10, %rd23;
	mov.u32 	%r49, %tid.y;
	shl.b32 	%r50, %r49, 3;
	mov.u32 	%r51, %ctaid.y;
	shl.b32 	%r52, %r51, 7;
	add.s32 	%r53, %r52, %r50;
	mov.u32 	%r54, %tid.x;
	shl.b32 	%r55, %r54, 3;
	mov.u32 	%r56, %ctaid.x;
	shl.b32 	%r57, %r56, 7;
	add.s32 	%r58, %r57, %r55;
	mad.lo.s32 	%r59, %r53, %r62, %r58;
	mul.wide.s32 	%rd11, %r59, 4;
	add.s64 	%rd12, %rd10, %rd11;
	st.global.v4.f32 	[%rd12], {%f906, %f905, %f904, %f903};
	st.global.v4.f32 	[%rd12+16], {%f902, %f901, %f900, %f899};
	mul.wide.s32 	%rd13, %r62, 4;
	add.s64 	%rd14, %rd12, %rd13;
	st.global.v4.f32 	[%rd14], {%f898, %f897, %f896, %f895};
	st.global.v4.f32 	[%rd14+16], {%f894, %f893, %f892, %f891};
	add.s64 	%rd15, %rd14, %rd13;
	st.global.v4.f32 	[%rd15], {%f890, %f889, %f888, %f887};
	st.global.v4.f32 	[%rd15+16], {%f886, %f885, %f884, %f883};
	add.s64 	%rd16, %rd15, %rd13;
	st.global.v4.f32 	[%rd16], {%f882, %f881, %f880, %f879};
	st.global.v4.f32 	[%rd16+16], {%f878, %f877, %f876, %f875};
	add.s64 	%rd17, %rd16, %rd13;
	st.global.v4.f32 	[%rd17], {%f874, %f873, %f872, %f871};
	st.global.v4.f32 	[%rd17+16], {%f870, %f869, %f868, %f867};
	add.s64 	%rd18, %rd17, %rd13;
	st.global.v4.f32 	[%rd18], {%f866, %f865, %f864, %f863};
	st.global.v4.f32 	[%rd18+16], {%f862, %f861, %f860, %f859};
	add.s64 	%rd19, %rd18, %rd13;
	st.global.v4.f32 	[%rd19], {%f858, %f857, %f856, %f855};
	st.global.v4.f32 	[%rd19+16], {%f854, %f853, %f852, %f851};
	add.s64 	%rd20, %rd19, %rd13;
	st.global.v4.f32 	[%rd20], {%f850, %f849, %f848, %f847};
	st.global.v4.f32 	[%rd20+16], {%f846, %f845, %f844, %f843};
	ret;

}
	// .globl	_Z22sgemm_thread_tile_vec4PfS_S_iii
.visible .entry _Z22sgemm_thread_tile_vec4PfS_S_iii(
	.param .u64 .ptr .align 1 _Z22sgemm_thread_tile_vec4PfS_S_iii_param_0,
	.param .u64 .ptr .align 1 _Z22sgemm_thread_tile_vec4PfS_S_iii_param_1,
	.param .u64 .ptr .align 1 _Z22sgemm_thread_tile_vec4PfS_S_iii_param_2,
	.param .u32 _Z22sgemm_thread_tile_vec4PfS_S_iii_param_3,
	.param .u32 _Z22sgemm_thread_tile_vec4PfS_S_iii_param_4,
	.param .u32 _Z22sgemm_thread_tile_vec4PfS_S_iii_param_5
)
{
	.reg .pred 	%p<3>;
	.reg .b32 	%r<66>;
	.reg .b32 	%f<907>;
	.reg .b64 	%rd<24>;
	// demoted variable
	.shared .align 4 .b8 _ZZ22sgemm_thread_tile_vec4PfS_S_iiiE3s_a[4096];
	// demoted variable
	.shared .align 4 .b8 _ZZ22sgemm_thread_tile_vec4PfS_S_iiiE3s_b[4096];
	ld.param.u32 	%r17, [_Z22sgemm_thread_tile_vec4PfS_S_iii_param_5];
	mov.u32 	%r18, %ctaid.x;
	mov.u32 	%r19, %ctaid.y;
	mov.u32 	%r1, %tid.x;
	mov.u32 	%r2, %tid.y;
	shl.b32 	%r3, %r19, 7;
	shl.b32 	%r4, %r18, 7;
	setp.lt.s32 	%p1, %r17, 1;
	mov.f32 	%f843, 0f00000000;
	mov.f32 	%f844, %f843;
	mov.f32 	%f845, %f843;
	mov.f32 	%f846, %f843;
	mov.f32 	%f847, %f843;
	mov.f32 	%f848, %f843;
	mov.f32 	%f849, %f843;
	mov.f32 	%f850, %f843;
	mov.f32 	%f851, %f843;
	mov.f32 	%f852, %f843;
	mov.f32 	%f853, %f843;
	mov.f32 	%f854, %f843;
	mov.f32 	%f855, %f843;
	mov.f32 	%f856, %f843;
	mov.f32 	%f857, %f843;
	mov.f32 	%f858, %f843;
	mov.f32 	%f859, %f843;
	mov.f32 	%f860, %f843;
	mov.f32 	%f861, %f843;
	mov.f32 	%f862, %f843;
	mov.f32 	%f863, %f843;
	mov.f32 	%f864, %f843;
	mov.f32 	%f865, %f843;
	mov.f32 	%f866, %f843;
	mov.f32 	%f867, %f843;
	mov.f32 	%f868, %f843;
	mov.f32 	%f869, %f843;
	mov.f32 	%f870, %f843;
	mov.f32 	%f871, %f843;
	mov.f32 	%f872, %f843;
	mov.f32 	%f873, %f843;
	mov.f32 	%f874, %f843;
	mov.f32 	%f875, %f843;
	mov.f32 	%f876, %f843;
	mov.f32 	%f877, %f843;
	mov.f32 	%f878, %f843;
	mov.f32 	%f879, %f843;
	mov.f32 	%f880, %f843;
	mov.f32 	%f881, %f843;
	mov.f32 	%f882, %f843;
	mov.f32 	%f883, %f843;
	mov.f32 	%f884, %f843;
	mov.f32 	%f885, %f843;
	mov.f32 	%f886, %f843;
	mov.f32 	%f887, %f843;
	mov.f32 	%f888, %f843;
	mov.f32 	%f889, %f843;
	mov.f32 	%f890, %f843;
	mov.f32 	%f891, %f843;
	mov.f32 	%f892, %f843;
	mov.f32 	%f893, %f843;
	mov.f32 	%f894, %f843;
	mov.f32 	%f895, %f843;
	mov.f32 	%f896, %f843;
	mov.f32 	%f897, %f843;
	mov.f32 	%f898, %f843;
	mov.f32 	%f899, %f843;
	mov.f32 	%f900, %f843;
	mov.f32 	%f901, %f843;
	mov.f32 	%f902, %f843;
	mov.f32 	%f903, %f843;
	mov.f32 	%f904, %f843;
	mov.f32 	%f905, %f843;
	mov.f32 	%f906, %f843;
	@%p1 bra 	$L__BB2_3;
	ld.param.u32 	%r60, [_Z22sgemm_thread_tile_vec4PfS_S_iii_param_4];
	mov.u32 	%r20, %ntid.x;
	mad.lo.s32 	%r21, %r2, %r20, %r1;
	shr.u32 	%r22, %r21, 1;
	shl.b32 	%r23, %r21, 2;
	shr.u32 	%r24, %r21, 5;
	and.b32  	%r25, %r23, 124;
	add.s32 	%r26, %r17, 7;
	shr.u32 	%r27, %r26, 3;
	and.b32  	%r28, %r23, 4;
	add.s32 	%r29, %r3, %r22;
	shl.b32 	%r30, %r22, 5;
	mov.u32 	%r31, _ZZ22sgemm_thread_tile_vec4PfS_S_iiiE3s_a;
	add.s32 	%r32, %r31, %r30;
	shl.b32 	%r33, %r21, 4;
	and.b32  	%r34, %r33, 16;
	add.s32 	%r5, %r32, %r34;
	shl.b32 	%r35, %r24, 9;
	mov.u32 	%r36, _ZZ22sgemm_thread_tile_vec4PfS_S_iiiE3s_b;
	add.s32 	%r37, %r36, %r35;
	and.b32  	%r38, %r33, 496;
	add.s32 	%r6, %r37, %r38;
	neg.s32 	%r65, %r27;
	mad.lo.s32 	%r64, %r17, %r29, %r28;
	mad.lo.s32 	%r39, %r60, %r24, %r4;
	add.s32 	%r63, %r39, %r25;
	mov.f32 	%f843, 0f00000000;
$L__BB2_2:
	ld.param.u32 	%r61, [_Z22sgemm_thread_tile_vec4PfS_S_iii_param_4];
	ld.param.u64 	%rd22, [_Z22sgemm_thread_tile_vec4PfS_S_iii_param_1];
	ld.param.u64 	%rd21, [_Z22sgemm_thread_tile_vec4PfS_S_iii_param_0];
	mul.wide.s32 	%rd4, %r64, 4;
	cvta.to.global.u64 	%rd5, %rd21;
	add.s64 	%rd6, %rd5, %rd4;
	ld.global.v4.f32 	{%f195, %f196, %f197, %f198}, [%rd6];
	st.shared.v4.f32 	[%r5], {%f195, %f196, %f197, %f198};
	cvta.to.global.u64 	%rd7, %rd22;
	mul.wide.s32 	%rd8, %r63, 4;
	add.s64 	%rd9, %rd7, %rd8;
	ld.global.v4.f32 	{%f199, %f200, %f201, %f202}, [%rd9];
	st.shared.v4.f32 	[%r6], {%f199, %f200, %f201, %f202};
	bar.sync 	0;
	mov.u32 	%r40, %tid.y;
	shl.b32 	%r41, %r40, 8;
	mov.u32 	%r42, _ZZ22sgemm_thread_tile_vec4PfS_S_iiiE3s_a;
	add.s32 	%r43, %r42, %r41;
	ld.shared.f32 	%f203, [%r43];
	mov.u32 	%r44, %tid.x;
	shl.b32 	%r45, %r44, 5;
	mov.u32 	%r46, _ZZ22sgemm_thread_tile_vec4PfS_S_iiiE3s_b;
	add.s32 	%r47, %r46, %r45;
	ld.shared.f32 	%f204, [%r47];
	fma.rn.f32 	%f205, %f203, %f204, %f906;
	ld.shared.f32 	%f206, [%r47+4];
	fma.rn.f32 	%f207, %f203, %f206, %f905;
	ld.shared.f32 	%f208, [%r47+8];
	fma.rn.f32 	%f209, %f203, %f208, %f904;
	ld.shared.f32 	%f210, [%r47+12];
	fma.rn.f32 	%f211, %f203, %f210, %f903;
	ld.shared.f32 	%f212, [%r47+16];
	fma.rn.f32 	%f213, %f203, %f212, %f902;
	ld.shared.f32 	%f214, [%r47+20];
	fma.rn.f32 	%f215, %f203, %f214, %f901;
	ld.shared.f32 	%f216, [%r47+24];
	fma.rn.f32 	%f217, %f203, %f216, %f900;
	ld.shared.f32 	%f218, [%r47+28];
	fma.rn.f32 	%f219, %f203, %f218, %f899;
	ld.shared.f32 	%f220, [%r43+32];
	fma.rn.f32 	%f221, %f220, %f204, %f898;
	fma.rn.f32 	%f222, %f220, %f206, %f897;
	fma.rn.f32 	%f223, %f220, %f208, %f896;
	fma.rn.f32 	%f224, %f220, %f210, %f895;
	fma.rn.f32 	%f225, %f220, %f212, %f894;
	fma.rn.f32 	%f226, %f220, %f214, %f893;
	fma.rn.f32 	%f227, %f220, %f216, %f892;
	fma.rn.f32 	%f228, %f220, %f218, %f891;
	ld.shared.f32 	%f229, [%r43+64];
	fma.rn.f32 	%f230, %f229, %f204, %f890;
	fma.rn.f32 	%f231, %f229, %f206, %f889;
	fma.rn.f32 	%f232, %f229, %f208, %f888;
	fma.rn.f32 	%f233, %f229, %f210, %f887;
	fma.rn.f32 	%f234, %f229, %f212, %f886;
	fma.rn.f32 	%f235, %f229, %f214, %f885;
	fma.rn.f32 	%f236, %f229, %f216, %f884;
	fma.rn.f32 	%f237, %f229, %f218, %f883;
	ld.shared.f32 	%f238, [%r43+96];
	fma.rn.f32 	%f239, %f238, %f204, %f882;
	fma.rn.f32 	%f240, %f238, %f206, %f881;
	fma.rn.f32 	%f241, %f238, %f208, %f880;
	fma.rn.f32 	%f242, %f238, %f210, %f879;
	fma.rn.f32 	%f243, %f238, %f212, %f878;
	fma.rn.f32 	%f244, %f238, %f214, %f877;
	fma.rn.f32 	%f245, %f238, %f216, %f876;
	fma.rn.f32 	%f246, %f238, %f218, %f875;
	ld.shared.f32 	%f247, [%r43+128];
	fma.rn.f32 	%f248, %f247, %f204, %f874;
	fma.rn.f32 	%f249, %f247, %f206, %f873;
	fma.rn.f32 	%f250, %f247, %f208, %f872;
	fma.rn.f32 	%f251, %f247, %f210, %f871;
	fma.rn.f32 	%f252, %f247, %f212, %f870;
	fma.rn.f32 	%f253, %f247, %f214, %f869;
	fma.rn.f32 	%f254, %f247, %f216, %f868;
	fma.rn.f32 	%f255, %f247, %f218, %f867;
	ld.shared.f32 	%f256, [%r43+160];
	fma.rn.f32 	%f257, %f256, %f204, %f866;
	fma.rn.f32 	%f258, %f256, %f206, %f865;
	fma.rn.f32 	%f259, %f256, %f208, %f864;
	fma.rn.f32 	%f260, %f256, %f210, %f863;
	fma.rn.f32 	%f261, %f256, %f212, %f862;
	fma.rn.f32 	%f262, %f256, %f214, %f861;
	fma.rn.f32 	%f263, %f256, %f216, %f860;
	fma.rn.f32 	%f264, %f256, %f218, %f859;
	ld.shared.f32 	%f265, [%r43+192];
	fma.rn.f32 	%f266, %f265, %f204, %f858;
	fma.rn.f32 	%f267, %f265, %f206, %f857;
	fma.rn.f32 	%f268, %f265, %f208, %f856;
	fma.rn.f32 	%f269, %f265, %f210, %f855;
	fma.rn.f32 	%f270, %f265, %f212, %f854;
	fma.rn.f32 	%f271, %f265, %f214, %f853;
	fma.rn.f32 	%f272, %f265, %f216, %f852;
	fma.rn.f32 	%f273, %f265, %f218, %f851;
	ld.shared.f32 	%f274, [%r43+224];
	fma.rn.f32 	%f275, %f274, %f204, %f850;
	fma.rn.f32 	%f276, %f274, %f206, %f849;
	fma.rn.f32 	%f277, %f274, %f208, %f848;
	fma.rn.f32 	%f278, %f274, %f210, %f847;
	fma.rn.f32 	%f279, %f274, %f212, %f846;
	fma.rn.f32 	%f280, %f274, %f214, %f845;
	fma.rn.f32 	%f281, %f274, %f216, %f844;
	fma.rn.f32 	%f282, %f274, %f218, %f843;
	ld.shared.f32 	%f283, [%r43+4];
	ld.shared.f32 	%f284, [%r47+512];
	fma.rn.f32 	%f285, %f283, %f284, %f205;
	ld.shared.f32 	%f286, [%r47+516];
	fma.rn.f32 	%f287, %f283, %f286, %f207;
	ld.shared.f32 	%f288, [%r47+520];
	fma.rn.f32 	%f289, %f283, %f288, %f209;
	ld.shared.f32 	%f290, [%r47+524];
	fma.rn.f32 	%f291, %f283, %f290, %f211;
	ld.shared.f32 	%f292, [%r47+528];
	fma.rn.f32 	%f293, %f283, %f292, %f213;
	ld.shared.f32 	%f294, [%r47+532];
	fma.rn.f32 	%f295, %f283, %f294, %f215;
	ld.shared.f32 	%f296, [%r47+536];
	fma.rn.f32 	%f297, %f283, %f296, %f217;
	ld.shared.f32 	%f298, [%r47+540];
	fma.rn.f32 	%f299, %f283, %f298, %f219;
	ld.shared.f32 	%f300, [%r43+36];
	fma.rn.f32 	%f301, %f300, %f284, %f221;
	fma.rn.f32 	%f302, %f300, %f286, %f222;
	fma.rn.f32 	%f303, %f300, %f288, %f223;
	fma.rn.f32 	%f304, %f300, %f290, %f224;
	fma.rn.f32 	%f305, %f300, %f292, %f225;
	fma.rn.f32 	%f306, %f300, %f294, %f226;
	fma.rn.f32 	%f307, %f300, %f296, %f227;
	fma.rn.f32 	%f308, %f300, %f298, %f228;
	ld.shared.f32 	%f309, [%r43+68];
	fma.rn.f32 	%f310, %f309, %f284, %f230;
	fma.rn.f32 	%f311, %f309, %f286, %f231;
	fma.rn.f32 	%f312, %f309, %f288, %f232;
	fma.rn.f32 	%f313, %f309, %f290, %f233;
	fma.rn.f32 	%f314, %f309, %f292, %f234;
	fma.rn.f32 	%f315, %f309, %f294, %f235;
	fma.rn.f32 	%f316, %f309, %f296, %f236;
	fma.rn.f32 	%f317, %f309, %f298, %f237;
	ld.shared.f32 	%f318, [%r43+100];
	fma.rn.f32 	%f319, %f318, %f284, %f239;
	fma.rn.f32 	%f320, %f318, %f286, %f240;
	fma.rn.f32 	%f321, %f318, %f288, %f241;
	fma.rn.f32 	%f322, %f318, %f290, %f242;
	fma.rn.f32 	%f323, %f318, %f292, %f243;
	fma.rn.f32 	%f324, %f318, %f294, %f244;
	fma.rn.f32 	%f325, %f318, %f296, %f245;
	fma.rn.f32 	%f326, %f318, %f298, %f246;
	ld.shared.f32 	%f327, [%r43+132];
	fma.rn.f32 	%f328, %f327, %f284, %f248;
	fma.rn.f32 	%f329, %f327, %f286, %f249;
	fma.rn.f32 	%f330, %f327, %f288, %f250;
	fma.rn.f32 	%f331, %f327, %f290, %f251;
	fma.rn.f32 	%f332, %f327, %f292, %f252;
	fma.rn.f32 	%f333, %f327, %f294, %f253;
	fma.rn.f32 	%f334, %f327, %f296, %f254;
	fma.rn.f32 	%f335, %f327, %f298, %f255;
	ld.shared.f32 	%f336, [%r43+164];
	fma.rn.f32 	%f337, %f336, %f284, %f257;
	fma.rn.f32 	%f338, %f336, %f286, %f258;
	fma.rn.f32 	%f339, %f336, %f288, %f259;
	fma.rn.f32 	%f340, %f336, %f290, %f260;
	fma.rn.f32 	%f341, %f336, %f292, %f261;
	fma.rn.f32 	%f342, %f336, %f294, %f262;
	fma.rn.f32 	%f343, %f336, %f296, %f263;
	fma.rn.f32 	%f344, %f336, %f298, %f264;
	ld.shared.f32 	%f345, [%r43+196];
	fma.rn.f32 	%f346, %f345, %f284, %f266;
	fma.rn.f32 	%f347, %f345, %f286, %f267;
	fma.rn.f32 	%f348, %f345, %f288, %f268;
	fma.rn.f32 	%f349, %f345, %f290, %f269;
	fma.rn.f32 	%f350, %f345, %f292, %f270;
	fma.rn.f32 	%f351, %f345, %f294, %f271;
	fma.rn.f32 	%f352, %f345, %f296, %f272;
	fma.rn.f32 	%f353, %f345, %f298, %f273;
	ld.shared.f32 	%f354, [%r43+228];
	fma.rn.f32 	%f355, %f354, %f284, %f275;
	fma.rn.f32 	%f356, %f354, %f286, %f276;
	fma.rn.f32 	%f357, %f354, %f288, %f277;
	fma.rn.f32 	%f358, %f354, %f290, %f278;
	fma.rn.f32 	%f359, %f354, %f292, %f279;
	fma.rn.f32 	%f360, %f354, %f294, %f280;
	fma.rn.f32 	%f361, %f354, %f296, %f281;
	fma.rn.f32 	%f362, %f354, %f298, %f282;
	ld.shared.f32 	%f363, [%r43+8];
	ld.shared.f32 	%f364, [%r47+1024];
	fma.rn.f32 	%f365, %f363, %f364, %f285;
	ld.shared.f32 	%f366, [%r47+1028];
	fma.rn.f32 	%f367, %f363, %f366, %f287;
	ld.shared.f32 	%f368, [%r47+1032];
	fma.rn.f32 	%f369, %f363, %f368, %f289;
	ld.shared.f32 	%f370, [%r47+1036];
	fma.rn.f32 	%f371, %f363, %f370, %f291;
	ld.shared.f32 	%f372, [%r47+1040];
	fma.rn.f32 	%f373, %f363, %f372, %f293;
	ld.shared.f32 	%f374, [%r47+1044];
	fma.rn.f32 	%f375, %f363, %f374, %f295;
	ld.shared.f32 	%f376, [%r47+1048];
	fma.rn.f32 	%f377, %f363, %f376, %f297;
	ld.shared.f32 	%f378, [%r47+1052];
	fma.rn.f32 	%f379, %f363, %f378, %f299;
	ld.shared.f32 	%f380, [%r43+40];
	fma.rn.f32 	%f381, %f380, %f364, %f301;
	fma.rn.f32 	%f382, %f380, %f366, %f302;
	fma.rn.f32 	%f383, %f380, %f368, %f303;
	fma.rn.f32 	%f384, %f380, %f370, %f304;
	fma.rn.f32 	%f385, %f380, %f372, %f305;
	fma.rn.f32 	%f386, %f380, %f374, %f306;
	fma.rn.f32 	%f387, %f380, %f376, %f307;
	fma.rn.f32 	%f388, %f380, %f378, %f308;
	ld.shared.f32 	%f389, [%r43+72];
	fma.rn.f32 	%f390, %f389, %f364, %f310;
	fma.rn.f32 	%f391, %f389, %f366, %f311;
	fma.rn.f32 	%f392, %f389, %f368, %f312;
	fma.rn.f32 	%f393, %f389, %f370, %f313;
	fma.rn.f32 	%f394, %f389, %f372, %f314;
	fma.rn.f32 	%f395, %f389, %f374, %f315;
	fma.rn.f32 	%f396, %f389, %f376, %f316;
	fma.rn.f32 	%f397, %f389, %f378, %f317;
	ld.shared.f32 	%f398, [%r43+104];
	fma.rn.f32 	%f399, %f398, %f364, %f319;
	fma.rn.f32 	%f400, %f398, %f366, %f320;
	fma.rn.f32 	%f401, %f398, %f368, %f321;
	fma.rn.f32 	%f402, %f398, %f370, %f322;
	fma.rn.f32 	%f403, %f398, %f372, %f323;
	fma.rn.f32 	%f404, %f398, %f374, %f324;
	fma.rn.f32 	%f405, %f398, %f376, %f325;
	fma.rn.f32 	%f406, %f398, %f378, %f326;
	ld.shared.f32 	%f407, [%r43+136];
	fma.rn.f32 	%f408, %f407, %f364, %f328;
	fma.rn.f32 	%f409, %f407, %f366, %f329;
	fma.rn.f32 	%f410, %f407, %f368, %f330;
	fma.rn.f32 	%f411, %f407, %f370, %f331;
	fma.rn.f32 	%f412, %f407, %f372, %f332;
	fma.rn.f32 	%f413, %f407, %f374, %f333;
	fma.rn.f32 	%f414, %f407, %f376, %f334;
	fma.rn.f32 	%f415, %f407, %f378, %f335;
	ld.shared.f32 	%f416, [%r43+168];
	fma.rn.f32 	%f417, %f416, %f364, %f337;
	fma.rn.f32 	%f418, %f416, %f366, %f338;
	fma.rn.f32 	%f419, %f416, %f368, %f339;
	fma.rn.f32 	%f420, %f416, %f370, %f340;
	fma.rn.f32 	%f421, %f416, %f372, %f341;
	fma.rn.f32 	%f422, %f416, %f374, %f342;
	fma.rn.f32 	%f423, %f416, %f376, %f343;
	fma.rn.f32 	%f424, %f416, %f378, %f344;
	ld.shared.f32 	%f425, [%r43+200];
	fma.rn.f32 	%f426, %f425, %f364, %f346;
	fma.rn.f32 	%f427, %f425, %f366, %f347;
	fma.rn.f32 	%f428, %f425, %f368, %f348;
	fma.rn.f32 	%f429, %f425, %f370, %f349;
	fma.rn.f32 	%f430, %f425, %f372, %f350;
	fma.rn.f32 	%f431, %f425, %f374, %f351;
	fma.rn.f32 	%f432, %f425, %f376, %f352;
	fma.rn.f32 	%f433, %f425, %f378, %f353;
	ld.shared.f32 	%f434, [%r43+232];
	fma.rn.f32 	%f435, %f434, %f364, %f355;
	fma.rn.f32 	%f436, %f434, %f366, %f356;
	fma.rn.f32 	%f437, %f434, %f368, %f357;
	fma.rn.f32 	%f438, %f434, %f370, %f358;
	fma.rn.f32 	%f439, %f434, %f372, %f359;
	fma.rn.f32 	%f440, %f434, %f374, %f360;
	fma.rn.f32 	%f441, %f434, %f376, %f361;
	fma.rn.f32 	%f442, %f434, %f378, %f362;
	ld.shared.f32 	%f443, [%r43+12];
	ld.shared.f32 	%f444, [%r47+1536];
	fma.rn.f32 	%f445, %f443, %f444, %f365;
	ld.shared.f32 	%f446, [%r47+1540];
	fma.rn.f32 	%f447, %f443, %f446, %f367;
	ld.shared.f32 	%f448, [%r47+1544];
	fma.rn.f32 	%f449, %f443, %f448, %f369;
	ld.shared.f32 	%f450, [%r47+1548];
	fma.rn.f32 	%f451, %f443, %f450, %f371;
	ld.shared.f32 	%f452, [%r47+1552];
	fma.rn.f32 	%f453, %f443, %f452, %f373;
	ld.shared.f32 	%f454, [%r47+1556];
	fma.rn.f32 	%f455, %f443, %f454, %f375;
	ld.shared.f32 	%f456, [%r47+1560];
	fma.rn.f32 	%f457, %f443, %f456, %f377;
	ld.shared.f32 	%f458, [%r47+1564];
	fma.rn.f32 	%f459, %f443, %f458, %f379;
	ld.shared.f32 	%f460, [%r43+44];
	fma.rn.f32 	%f461, %f460, %f444, %f381;
	fma.rn.f32 	%f462, %f460, %f446, %f382;
	fma.rn.f32 	%f463, %f460, %f448, %f383;
	fma.rn.f32 	%f464, %f460, %f450, %f384;
	fma.rn.f32 	%f465, %f460, %f452, %f385;
	fma.rn.f32 	%f466, %f460, %f454, %f386;
	fma.rn.f32 	%f467, %f460, %f456, %f387;
	fma.rn.f32 	%f468, %f460, %f458, %f388;
	ld.shared.f32 	%f469, [%r43+76];
	fma.rn.f32 	%f470, %f469, %f444, %f390;
	fma.rn.f32 	%f471, %f469, %f446, %f391;
	fma.rn.f32 	%f472, %f469, %f448, %f392;
	fma.rn.f32 	%f473, %f469, %f450, %f393;
	fma.rn.f32 	%f474, %f469, %f452, %f394;
	fma.rn.f32 	%f475, %f469, %f454, %f395;
	fma.rn.f32 	%f476, %f469, %f456, %f396;
	fma.rn.f32 	%f477, %f469, %f458, %f397;
	ld.shared.f32 	%f478, [%r43+108];
	fma.rn.f32 	%f479, %f478, %f444, %f399;
	fma.rn.f32 	%f480, %f478, %f446, %f400;
	fma.rn.f32 	%f481, %f478, %f448, %f401;
	fma.rn.f32 	%f482, %f478, %f450, %f402;
	fma.rn.f32 	%f483, %f478, %f452, %f403;
	fma.rn.f32 	%f484, %f478, %f454, %f404;
	fma.rn.f32 	%f485, %f478, %f456, %f405;
	fma.rn.f32 	%f486, %f478, %f458, %f406;
	ld.shared.f32 	%f487, [%r43+140];
	fma.rn.f32 	%f488, %f487, %f444, %f408;
	fma.rn.f32 	%f489, %f487, %f446, %f409;
	fma.rn.f32 	%f490, %f487, %f448, %f410;
	fma.rn.f32 	%f491, %f487, %f450, %f411;
	fma.rn.f32 	%f492, %f487, %f452, %f412;
	fma.rn.f32 	%f493, %f487, %f454, %f413;
	fma.rn.f32 	%f494, %f487, %f456, %f414;
	fma.rn.f32 	%f495, %f487, %f458, %f415;
	ld.shared.f32 	%f496, [%r43+172];
	fma.rn.f32 	%f497, %f496, %f444, %f417;
	fma.rn.f32 	%f498, %f496, %f446, %f418;
	fma.rn.f32 	%f499, %f496, %f448, %f419;
	fma.rn.f32 	%f500, %f496, %f450, %f420;
	fma.rn.f32 	%f501, %f496, %f452, %f421;
	fma.rn.f32 	%f502, %f496, %f454, %f422;
	fma.rn.f32 	%f503, %f496, %f456, %f423;
	fma.rn.f32 	%f504, %f496, %f458, %f424;
	ld.shared.f32 	%f505, [%r43+204];
	fma.rn.f32 	%f506, %f505, %f444, %f426;
	fma.rn.f32 	%f507, %f505, %f446, %f427;
	fma.rn.f32 	%f508, %f505, %f448, %f428;
	fma.rn.f32 	%f509, %f505, %f450, %f429;
	fma.rn.f32 	%f510, %f505, %f452, %f430;
	fma.rn.f32 	%f511, %f505, %f454, %f431;
	fma.rn.f32 	%f512, %f505, %f456, %f432;
	fma.rn.f32 	%f513, %f505, %f458, %f433;
	ld.shared.f32 	%f514, [%r43+236];
	fma.rn.f32 	%f515, %f514, %f444, %f435;
	fma.rn.f32 	%f516, %f514, %f446, %f436;
	fma.rn.f32 	%f517, %f514, %f448, %f437;
	fma.rn.f32 	%f518, %f514, %f450, %f438;
	fma.rn.f32 	%f519, %f514, %f452, %f439;
	fma.rn.f32 	%f520, %f514, %f454, %f440;
	fma.rn.f32 	%f521, %f514, %f456, %f441;
	fma.rn.f32 	%f522, %f514, %f458, %f442;
	ld.shared.f32 	%f523, [%r43+16];
	ld.shared.f32 	%f524, [%r47+2048];
	fma.rn.f32 	%f525, %f523, %f524, %f445;
	ld.shared.f32 	%f526, [%r47+2052];
	fma.rn.f32 	%f527, %f523, %f526, %f447;
	ld.shared.f32 	%f528, [%r47+2056];
	fma.rn.f32 	%f529, %f523, %f528, %f449;
	ld.shared.f32 	%f530, [%r47+2060];
	fma.rn.f32 	%f531, %f523, %f530, %f451;
	ld.shared.f32 	%f532, [%r47+2064];
	fma.rn.f32 	%f533, %f523, %f532, %f453;
	ld.shared.f32 	%f534, [%r47+2068];
	fma.rn.f32 	%f535, %f523, %f534, %f455;
	ld.shared.f32 	%f536, [%r47+2072];
	fma.rn.f32 	%f537, %f523, %f536, %f457;
	ld.shared.f32 	%f538, [%r47+2076];
	fma.rn.f32 	%f539, %f523, %f538, %f459;
	ld.shared.f32 	%f540, [%r43+48];
	fma.rn.f32 	%f541, %f540, %f524, %f461;
	fma.rn.f32 	%f542, %f540, %f526, %f462;
	fma.rn.f32 	%f543, %f540, %f528, %f463;
	fma.rn.f32 	%f544, %f540, %f530, %f464;
	fma.rn.f32 	%f545, %f540, %f532, %f465;
	fma.rn.f32 	%f546, %f540, %f534, %f466;
	fma.rn.f32 	%f547, %f540, %f536, %f467;
	fma.rn.f32 	%f548, %f540, %f538, %f468;
	ld.shared.f32 	%f549, [%r43+80];
	fma.rn.f32 	%f550, %f549, %f524, %f470;
	fma.rn.f32 	%f551, %f549, %f526, %f471;
	fma.rn.f32 	%f552, %f549, %f528, %f472;
	fma.rn.f32 	%f553, %f549, %f530, %f473;
	fma.rn.f32 	%f554, %f549, %f532, %f474;
	fma.rn.f32 	%f555, %f549, %f534, %f475;
	fma.rn.f32 	%f556, %f549, %f536, %f476;
	fma.rn.f32 	%f557, %f549, %f538, %f477;
	ld.shared.f32 	%f558, [%r43+112];
	fma.rn.f32 	%f559, %f558, %f524, %f479;
	fma.rn.f32 	%f560, %f558, %f526, %f480;
	fma.rn.f32 	%f561, %f558, %f528, %f481;
	fma.rn.f32 	%f562, %f558, %f530, %f482;
	fma.rn.f32 	%f563, %f558, %f532, %f483;
	fma.rn.f32 	%f564, %f558, %f534, %f484;
	fma.rn.f32 	%f565, %f558, %f536, %f485;
	fma.rn.f32 	%f566, %f558, %f538, %f486;
	ld.shared.f32 	%f567, [%r43+144];
	fma.rn.f32 	%f568, %f567, %f524, %f488;
	fma.rn.f32 	%f569, %f567, %f526, %f489;
	fma.rn.f32 	%f570, %f567, %f528, %f490;
	fma.rn.f32 	%f571, %f567, %f530, %f491;
	fma.rn.f32 	%f572, %f567, %f532, %f492;
	fma.rn.f32 	%f573, %f567, %f534, %f493;
	fma.rn.f32 	%f574, %f567, %f536, %f494;
	fma.rn.f32 	%f575, %f567, %f538, %f495;
	ld.shared.f32 	%f576, [%r43+176];
	fma.rn.f32 	%f577, %f576, %f524, %f497;
	fma.rn.f32 	%f578, %f576, %f526, %f498;
	fma.rn.f32 	%f579, %f576, %f528, %f499;
	fma.rn.f32 	%f580, %f576, %f530, %f500;
	fma.rn.f32 	%f581, %f576, %f532, %f501;
	fma.rn.f32 	%f582, %f576, %f534, %f502;
	fma.rn.f32 	%f583, %f576, %f536, %f503;
	fma.rn.f32 	%f584, %f576, %f538, %f504;
	ld.shared.f32 	%f585, [%r43+208];
	fma.rn.f32 	%f586, %f585, %f524, %f506;
	fma.rn.f32 	%f587, %f585, %f526, %f507;
	fma.rn.f32 	%f588, %f585, %f528, %f508;
	fma.rn.f32 	%f589, %f585, %f530, %f509;
	fma.rn.f32 	%f590, %f585, %f532, %f510;
	fma.rn.f32 	%f591, %f585, %f534, %f511;
	fma.rn.f32 	%f592, %f585, %f536, %f512;
	fma.rn.f32 	%f593, %f585, %f538, %f513;
	ld.shared.f32 	%f594, [%r43+240];
	fma.rn.f32 	%f595, %f594, %f524, %f515;
	fma.rn.f32 	%f596, %f594, %f526, %f516;
	fma.rn.f32 	%f597, %f594, %f528, %f517;
	fma.rn.f32 	%f598, %f594, %f530, %f518;
	fma.rn.f32 	%f599, %f594, %f532, %f519;
	fma.rn.f32 	%f600, %f594, %f534, %f520;
	fma.rn.f32 	%f601, %f594, %f536, %f521;
	fma.rn.f32 	%f602, %f594, %f538, %f522;
	ld.shared.f32 	%f603, [%r43+20];
	ld.shared.f32 	%f604, [%r47+2560];
	fma.rn.f32 	%f605, %f603, %f604, %f525;
	ld.shared.f32 	%f606, [%r47+2564];
	fma.rn.f32 	%f607, %f603, %f606, %f527;
	ld.shared.f32 	%f608, [%r47+2568];
	fma.rn.f32 	%f609, %f603, %f608, %f529;
	ld.shared.f32 	%f610, [%r47+2572];
	fma.rn.f32 	%f611, %f603, %f610, %f531;
	ld.shared.f32 	%f612, [%r47+2576];
	fma.rn.f32 	%f613, %f603, %f612, %f533;
	ld.shared.f32 	%f614, [%r47+2580];
	fma.rn.f32 	%f615, %f603, %f614, %f535;
	ld.shared.f32 	%f616, [%r47+2584];
	fma.rn.f32 	%f617, %f603, %f616, %f537;
	ld.shared.f32 	%f618, [%r47+2588];
	fma.rn.f32 	%f619, %f603, %f618, %f539;
	ld.shared.f32 	%f620, [%r43+52];
	fma.rn.f32 	%f621, %f620, %f604, %f541;
	fma.rn.f32 	%f622, %f620, %f606, %f542;
	fma.rn.f32 	%f623, %f620, %f608, %f543;
	fma.rn.f32 	%f624, %f620, %f610, %f544;
	fma.rn.f32 	%f625, %f620, %f612, %f545;
	fma.rn.f32 	%f626, %f620, %f614, %f546;
	fma.rn.f32 	%f627, %f620, %f616, %f547;
	fma.rn.f32 	%f628, %f620, %f618, %f548;
	ld.shared.f32 	%f629, [%r43+84];
	fma.rn.f32 	%f630, %f629, %f604, %f550;
	fma.rn.f32 	%f631, %f629, %f606, %f551;
	fma.rn.f32 	%f632, %f629, %f608, %f552;
	fma.rn.f32 	%f633, %f629, %f610, %f553;
	fma.rn.f32 	%f634, %f629, %f612, %f554;
	fma.rn.f32 	%f635, %f629, %f614, %f555;
	fma.rn.f32 	%f636, %f629, %f616, %f556;
	fma.rn.f32 	%f637, %f629, %f618, %f557;
	ld.shared.f32 	%f638, [%r43+116];
	fma.rn.f32 	%f639, %f638, %f604, %f559;
	fma.rn.f32 	%f640, %f638, %f606, %f560;
	fma.rn.f32 	%f641, %f638, %f608, %f561;
	fma.rn.f32 	%f642, %f638, %f610, %f562;
	fma.rn.f32 	%f643, %f638, %f612, %f563;
	fma.rn.f32 	%f644, %f638, %f614, %f564;
	fma.rn.f32 	%f645, %f638, %f616, %f565;
	fma.rn.f32 	%f646, %f638, %f618, %f566;
	ld.shared.f32 	%f647, [%r43+148];
	fma.rn.f32 	%f648, %f647, %f604, %f568;
	fma.rn.f32 	%f649, %f647, %f606, %f569;
	fma.rn.f32 	%f650, %f647, %f608, %f570;
	fma.rn.f32 	%f651, %f647, %f610, %f571;
	fma.rn.f32 	%f652, %f647, %f612, %f572;
	fma.rn.f32 	%f653, %f647, %f614, %f573;
	fma.rn.f32 	%f654, %f647, %f616, %f574;
	fma.rn.f32 	%f655, %f647, %f618, %f575;
	ld.shared.f32 	%f656, [%r43+180];
	fma.rn.f32 	%f657, %f656, %f604, %f577;
	fma.rn.f32 	%f658, %f656, %f606, %f578;
	fma.rn.f32 	%f659, %f656, %f608, %f579;
	fma.rn.f32 	%f660, %f656, %f610, %f580;
	fma.rn.f32 	%f661, %f656, %f612, %f581;
	fma.rn.f32 	%f662, %f656, %f614, %f582;
	fma.rn.f32 	%f663, %f656, %f616, %f583;
	fma.rn.f32 	%f664, %f656, %f618, %f584;
	ld.shared.f32 	%f665, [%r43+212];
	fma.rn.f32 	%f666, %f665, %f604, %f586;
	fma.rn.f32 	%f667, %f665, %f606, %f587;
	fma.rn.f32 	%f668, %f665, %f608, %f588;
	fma.rn.f32 	%f669, %f665, %f610, %f589;
	fma.rn.f32 	%f670, %f665, %f612, %f590;
	fma.rn.f32 	%f671, %f665, %f614, %f591;
	fma.rn.f32 	%f672, %f665, %f616, %f592;
	fma.rn.f32 	%f673, %f665, %f618, %f593;
	ld.shared.f32 	%f674, [%r43+244];
	fma.rn.f32 	%f675, %f674, %f604, %f595;
	fma.rn.f32 	%f676, %f674, %f606, %f596;
	fma.rn.f32 	%f677, %f674, %f608, %f597;
	fma.rn.f32 	%f678, %f674, %f610, %f598;
	fma.rn.f32 	%f679, %f674, %f612, %f599;
	fma.rn.f32 	%f680, %f674, %f614, %f600;
	fma.rn.f32 	%f681, %f674, %f616, %f601;
	fma.rn.f32 	%f682, %f674, %f618, %f602;
	ld.shared.f32 	%f683, [%r43+24];
	ld.shared.f32 	%f684, [%r47+3072];
	fma.rn.f32 	%f685, %f683, %f684, %f605;
	ld.shared.f32 	%f686, [%r47+3076];
	fma.rn.f32 	%f687, %f683, %f686, %f607;
	ld.shared.f32 	%f688, [%r47+3080];
	fma.rn.f32 	%f689, %f683, %f688, %f609;
	ld.shared.f32 	%f690, [%r47+3084];
	fma.rn.f32 	%f691, %f683, %f690, %f611;
	ld.shared.f32 	%f692, [%r47+3088];
	fma.rn.f32 	%f693, %f683, %f692, %f613;
	ld.shared.f32 	%f694, [%r47+3092];
	fma.rn.f32 	%f695, %f683, %f694, %f615;
	ld.shared.f32 	%f696, [%r47+3096];
	fma.rn.f32 	%f697, %f683, %f696, %f617;
	ld.shared.f32 	%f698, [%r47+3100];
	fma.rn.f32 	%f699, %f683, %f698, %f619;
	ld.shared.f32 	%f700, [%r43+56];
	fma.rn.f32 	%f701, %f700, %f684, %f621;
	fma.rn.f32 	%f702, %f700, %f686, %f622;
	fma.rn.f32 	%f703, %f700, %f688, %f623;
	fma.rn.f32 	%f704, %f700, %f690, %f624;
	fma.rn.f32 	%f705, %f700, %f692, %f625;
	fma.rn.f32 	%f706, %f700, %f694, %f626;
	fma.rn.f32 	%f707, %f700, %f696, %f627;
	fma.rn.f32 	%f708, %f700, %f698, %f628;
	ld.shared.f32 	%f709, [%r43+88];
	fma.rn.f32 	%f710, %f709, %f684, %f630;
	fma.rn.f32 	%f711, %f709, %f686, %f631;
	fma.rn.f32 	%f712, %f709, %f688, %f632;
	fma.rn.f32 	%f713, %f709, %f690, %f633;
	fma.rn.f32 	%f714, %f709, %f692, %f634;
	fma.rn.f32 	%f715, %f709, %f694, %f635;
	fma.rn.f32 	%f716, %f709, %f696, %f636;
	fma.rn.f32 	%f717, %f709, %f698, %f637;
	ld.shared.f32 	%f718, [%r43+120];
	fma.rn.f32 	%f719, %f718, %f684, %f639;
	fma.rn.f32 	%f720, %f718, %f686, %f640;
	fma.rn.f32 	%f721, %f718, %f688, %f641;
	fma.rn.f32 	%f722, %f718, %f690, %f642;
	fma.rn.f32 	%f723, %f718, %f692, %f643;
	fma.rn.f32 	%f724, %f718, %f694, %f644;
	fma.rn.f32 	%f725, %f718, %f696, %f645;
	fma.rn.f32 	%f726, %f718, %f698, %f646;
	ld.shared.f32 	%f727, [%r43+152];
	fma.rn.f32 	%f728, %f727, %f684, %f648;
	fma.rn.f32 	%f729, %f727, %f686, %f649;
	fma.rn.f32 	%f730, %f727, %f688, %f650;
	fma.rn.f32 	%f731, %f727, %f690, %f651;
	fma.rn.f32 	%f732, %f727, %f692, %f652;
	fma.rn.f32 	%f733, %f727, %f694, %f653;
	fma.rn.f32 	%f734, %f727, %f696, %f654;
	fma.rn.f32 	%f735, %f727, %f698, %f655;
	ld.shared.f32 	%f736, [%r43+184];
	fma.rn.f32 	%f737, %f736, %f684, %f657;
	fma.rn.f32 	%f738, %f736, %f686, %f658;
	fma.rn.f32 	%f739, %f736, %f688, %f659;
	fma.rn.f32 	%f740, %f736, %f690, %f660;
	fma.rn.f32 	%f741, %f736, %f692, %f661;
	fma.rn.f32 	%f742, %f736, %f694, %f662;
	fma.rn.f32 	%f743, %f736, %f696, %f663;
	fma.rn.f32 	%f744, %f736, %f698, %f664;
	ld.shared.f32 	%f745, [%r43+216];
	fma.rn.f32 	%f746, %f745, %f684, %f666;
	fma.rn.f32 	%f747, %f745, %f686, %f667;
	fma.rn.f32 	%f748, %f745, %f688, %f668;
	fma.rn.f32 	%f749, %f745, %f690, %f669;
	fma.rn.f32 	%f750, %f745, %f692, %f670;
	fma.rn.f32 	%f751, %f745, %f694, %f671;
	fma.rn.f32 	%f752, %f745, %f696, %f672;
	fma.rn.f32 	%f753, %f745, %f698, %f673;
	ld.shared.f32 	%f754, [%r43+248];
	fma.rn.f32 	%f755, %f754, %f684, %f675;
	fma.rn.f32 	%f756, %f754, %f686, %f676;
	fma.rn.f32 	%f757, %f754, %f688, %f677;
	fma.rn.f32 	%f758, %f754, %f690, %f678;
	fma.rn.f32 	%f759, %f754, %f692, %f679;
	fma.rn.f32 	%f760, %f754, %f694, %f680;
	fma.rn.f32 	%f761, %f754, %f696, %f681;
	fma.rn.f32 	%f762, %f754, %f698, %f682;
	ld.shared.f32 	%f763, [%r43+28];
	ld.shared.f32 	%f764, [%r47+3584];
	fma.rn.f32 	%f906, %f763, %f764, %f685;
	ld.shared.f32 	%f765, [%r47+3588];
	fma.rn.f32 	%f905, %f763, %f765, %f687;
	ld.shared.f32 	%f766, [%r47+3592];
	fma.rn.f32 	%f904, %f763, %f766, %f689;
	ld.shared.f32 	%f767, [%r47+3596];
	fma.rn.f32 	%f903, %f763, %f767, %f691;
	ld.shared.f32 	%f768, [%r47+3600];
	fma.rn.f32 	%f902, %f763, %f768, %f693;
	ld.shared.f32 	%f769, [%r47+3604];
	fma.rn.f32 	%f901, %f763, %f769, %f695;
	ld.shared.f32 	%f770, [%r47+3608];
	fma.rn.f32 	%f900, %f763, %f770, %f697;
	ld.shared.f32 	%f771, [%r47+3612];
	fma.rn.f32 	%f899, %f763, %f771, %f699;
	ld.shared.f32 	%f772, [%r43+60];
	fma.rn.f32 	%f898, %f772, %f764, %f701;
	fma.rn.f32 	%f897, %f772, %f765, %f702;
	fma.rn.f32 	%f896, %f772, %f766, %f703;
	fma.rn.f32 	%f895, %f772, %f767, %f704;
	fma.rn.f32 	%f894, %f772, %f768, %f705;
	fma.rn.f32 	%f893, %f772, %f769, %f706;
	fma.rn.f32 	%f892, %f772, %f770, %f707;
	fma.rn.f32 	%f891, %f772, %f771, %f708;
	ld.shared.f32 	%f773, [%r43+92];
	fma.rn.f32 	%f890, %f773, %f764, %f710;
	fma.rn.f32 	%f889, %f773, %f765, %f711;
	fma.rn.f32 	%f888, %f773, %f766, %f712;
	fma.rn.f32 	%f887, %f773, %f767, %f713;
	fma.rn.f32 	%f886, %f773, %f768, %f714;
	fma.rn.f32 	%f885, %f773, %f769, %f715;
	fma.rn.f32 	%f884, %f773, %f770, %f716;
	fma.rn.f32 	%f883, %f773, %f771, %f717;
	ld.shared.f32 	%f774, [%r43+124];
	fma.rn.f32 	%f882, %f774, %f764, %f719;
	fma.rn.f32 	%f881, %f774, %f765, %f720;
	fma.rn.f32 	%f880, %f774, %f766, %f721;
	fma.rn.f32 	%f879, %f774, %f767, %f722;
	fma.rn.f32 	%f878, %f774, %f768, %f723;
	fma.rn.f32 	%f877, %f774, %f769, %f724;
	fma.rn.f32 	%f876, %f774, %f770, %f725;
	fma.rn.f32 	%f875, %f774, %f771, %f726;
	ld.shared.f32 	%f775, [%r43+156];
	fma.rn.f32 	%f874, %f775, %f764, %f728;
	fma.rn.f32 	%f873, %f775, %f765, %f729;
	fma.rn.f32 	%f872, %f775, %f766, %f730;
	fma.rn.f32 	%f871, %f775, %f767, %f731;
	fma.rn.f32 	%f870, %f775, %f768, %f732;
	fma.rn.f32 	%f869, %f775, %f769, %f733;
	fma.rn.f32 	%f868, %f775, %f770, %f734;
	fma.rn.f32 	%f867, %f775, %f771, %f735;
	ld.shared.f32 	%f776, [%r43+188];
	fma.rn.f32 	%f866, %f776, %f764, %f737;
	fma.rn.f32 	%f865, %f776, %f765, %f738;
	fma.rn.f32 	%f864, %f776, %f766, %f739;
	fma.rn.f32 	%f863, %f776, %f767, %f740;
	fma.rn.f32 	%f862, %f776, %f768, %f741;
	fma.rn.f32 	%f861, %f776, %f769, %f742;
	fma.rn.f32 	%f860, %f776, %f770, %f743;
	fma.rn.f32 	%f859, %f776, %f771, %f744;
	ld.shared.f32 	%f777, [%r43+220];
	fma.rn.f32 	%f858, %f777, %f764, %f746;
	fma.rn.f32 	%f857, %f777, %f765, %f747;
	fma.rn.f32 	%f856, %f777, %f766, %f748;
	fma.rn.f32 	%f855, %f777, %f767, %f749;
	fma.rn.f32 	%f854, %f777, %f768, %f750;
	fma.rn.f32 	%f853, %f777, %f769, %f751;
	fma.rn.f32 	%f852, %f777, %f770, %f752;
	fma.rn.f32 	%f851, %f777, %f771, %f753;
	ld.shared.f32 	%f778, [%r43+252];
	fma.rn.f32 	%f850, %f778, %f764, %f755;
	fma.rn.f32 	%f849, %f778, %f765, %f756;
	fma.rn.f32 	%f848, %f778, %f766, %f757;
	fma.rn.f32 	%f847, %f778, %f767, %f758;
	fma.rn.f32 	%f846, %f778, %f768, %f759;
	fma.rn.f32 	%f845, %f778, %f769, %f760;
	fma.rn.f32 	%f844, %f778, %f770, %f761;
	fma.rn.f32 	%f843, %f778, %f771, %f762;
	bar.sync 	0;
	add.s32 	%r65, %r65, 1;
	setp.eq.s32 	%p2, %r65, 0;
	add.s32 	%r64, %r64, 8;
	shl.b32 	%r48, %r61, 3;
	add.s32 	%r63, %r63, %r48;
	@%p2 bra 	$L__BB2_3;
	bra.uni 	$L__BB2_2;
$L__BB2_3:
	ld.param.u32 	%r62, [_Z22sgemm_thread_tile_vec4PfS_S_iii_param_4];
	ld.param.u64 	%rd23, [_Z22sgemm_thread_tile_vec4PfS_S_iii_param_2];
	cvta.to.global.u64 	%rd10, %rd23;
	mov.u32 	%r49, %tid.y;
	shl.b32 	%r50, %r49, 3;
	mov.u32 	%r51, %ctaid.y;
	shl.b32 	%r52, %r51, 7;
	add.s32 	%r53, %r52, %r50;
	mov.u32 	%r54, %tid.x;
	shl.b32 	%r55, %r54, 3;
	mov.u32 	%r56, %ctaid.x;
	shl.b32 	%r57, %r56, 7;
	add.s32 	%r58, %r57, %r55;
	mad.lo.s32 	%r59, %r53, %r62, %r58;
	mul.wide.s32 	%rd11, %r59, 4;
	add.s64 	%rd12, %rd10, %rd11;
	st.global.v4.f32 	[%rd12], {%f906, %f905, %f904, %f903};
	st.global.v4.f32 	[%rd12+16], {%f902, %f901, %f900, %f899};
	mul.wide.s32 	%rd13, %r62, 4;
	add.s64 	%rd14, %rd12, %rd13;
	st.global.v4.f32 	[%rd14], {%f898, %f897, %f896, %f895};
	st.global.v4.f32 	[%rd14+16], {%f894, %f893, %f892, %f891};
	add.s64 	%rd15, %rd14, %rd13;
	st.global.v4.f32 	[%rd15], {%f890, %f889, %f888, %f887};
	st.global.v4.f32 	[%rd15+16], {%f886, %f885, %f884, %f883};
	add.s64 	%rd16, %rd15, %rd13;
	st.global.v4.f32 	[%rd16], {%f882, %f881, %f880, %f879};
	st.global.v4.f32 	[%rd16+16], {%f878, %f877, %f876, %f875};
	add.s64 	%rd17, %rd16, %rd13;
	st.global.v4.f32 	[%rd17], {%f874, %f873, %f872, %f871};
	st.global.v4.f32 	[%rd17+16], {%f870, %f869, %f868, %f867};
	add.s64 	%rd18, %rd17, %rd13;
	st.global.v4.f32 	[%rd18], {%f866, %f865, %f864, %f863};
	st.global.v4.f32 	[%rd18+16], {%f862, %f861, %f860, %f859};
	add.s64 	%rd19, %rd18, %rd13;
	st.global.v4.f32 	[%rd19], {%f858, %f857, %f856, %f855};
	st.global.v4.f32 	[%rd19+16], {%f854, %f853, %f852, %f851};
	add.s64 	%rd20, %rd19, %rd13;
	st.global.v4.f32 	[%rd20], {%f850, %f849, %f848, %f847};
	st.global.v4.f32 	[%rd20+16], {%f846, %f845, %f844, %f843};
	ret;

}


// ===== COMPILED SASS (sm_100) =====

	.target	sm_100

	.elftype	@"ET_EXEC"


//--------------------- .note.nv.tkinfo           --------------------------
	.section	.note.nv.tkinfo,"",@"SHT_NOTE"
	.sectionflags	@"SHF_NOTE_NV_TKINFO"
	.tkinfo
        /*0018*/ 	.word	0x00000002
        /*0030*/ 	.string	""
        /*0030*/ 	.string	"ptxas"
        /*0030*/ 	.string	"Cuda compilation tools, release 13.0, V13.0.88"
        /*0030*/ 	.string	"Build cuda_13.0.r13.0/compiler.36424714_0"
        /*0030*/ 	.string	"-arch sm_100 -m 64 "



//--------------------- .note.nv.cuinfo           --------------------------
	.section	.note.nv.cuinfo,"",@"SHT_NOTE"
	.sectionflags	@"SHF_NOTE_NV_CUINFO"
        /*0018*/ 	.short	0x0002
        /*001a*/ 	.short	0x0064
        /*001c*/ 	.short	0x0082
	.zero		2


//--------------------- .nv.info                  --------------------------
	.section	.nv.info,"",@"SHT_CUDA_INFO"
	.align	4


	//----- nvinfo : EIATTR_REGCOUNT
	.align		4
        /*0000*/ 	.byte	0x04, 0x2f
        /*0002*/ 	.short	(.L_1 - .L_0)
	.align		4
.L_0:
        /*0004*/ 	.word	index@(_Z12gemm_v1_smemPfS_S_iii)
        /*0008*/ 	.word	0x00000020


	//----- nvinfo : EIATTR_FRAME_SIZE
	.align		4
.L_1:
        /*000c*/ 	.byte	0x04, 0x11
        /*000e*/ 	.short	(.L_3 - .L_2)
	.align		4
.L_2:
        /*0010*/ 	.word	index@(_Z12gemm_v1_smemPfS_S_iii)
        /*0014*/ 	.word	0x00000000


	//----- nvinfo : EIATTR_REGCOUNT
	.align		4
.L_3:
        /*0018*/ 	.byte	0x04, 0x2f
        /*001a*/ 	.short	(.L_5 - .L_4)
	.align		4
.L_4:
        /*001c*/ 	.word	index@(_Z16gemm_v2_registerPfS_S_iii)
        /*0020*/ 	.word	0x00000080


	//----- nvinfo : EIATTR_FRAME_SIZE
	.align		4
.L_5:
        /*0024*/ 	.byte	0x04, 0x11
        /*0026*/ 	.short	(.L_7 - .L_6)
	.align		4
.L_6:
        /*0028*/ 	.word	index@(_Z16gemm_v2_registerPfS_S_iii)
        /*002c*/ 	.word	0x00000000


	//----- nvinfo : EIATTR_REGCOUNT
	.align		4
.L_7:
        /*0030*/ 	.byte	0x04, 0x2f
        /*0032*/ 	.short	(.L_9 - .L_8)
	.align		4
.L_8:
        /*0034*/ 	.word	index@(_Z22sgemm_thread_tile_vec4PfS_S_iii)
        /*0038*/ 	.word	0x00000080


	//----- nvinfo : EIATTR_FRAME_SIZE
	.align		4
.L_9:
        /*003c*/ 	.byte	0x04, 0x11
        /*003e*/ 	.short	(.L_11 - .L_10)
	.align		4
.L_10:
        /*0040*/ 	.word	index@(_Z22sgemm_thread_tile_vec4PfS_S_iii)
        /*0044*/ 	.word	0x00000000


	//----- nvinfo : EIATTR_MIN_STACK_SIZE
	.align		4
.L_11:
        /*0048*/ 	.byte	0x04, 0x12
        /*004a*/ 	.short	(.L_13 - .L_12)
	.align		4
.L_12:
        /*004c*/ 	.word	index@(_Z22sgemm_thread_tile_vec4PfS_S_iii)
        /*0050*/ 	.word	0x00000000


	//----- nvinfo : EIATTR_MIN_STACK_SIZE
	.align		4
.L_13:
        /*0054*/ 	.byte	0x04, 0x12
        /*0056*/ 	.short	(.L_15 - .L_14)
	.align		4
.L_14:
        /*0058*/ 	.word	index@(_Z16gemm_v2_registerPfS_S_iii)
        /*005c*/ 	.word	0x00000000


	//----- nvinfo : EIATTR_MIN_STACK_SIZE
	.align		4
.L_15:
        /*0060*/ 	.byte	0x04, 0x12
        /*0062*/ 	.short	(.L_17 - .L_16)
	.align		4
.L_16:
        /*0064*/ 	.word	index@(_Z12gemm_v1_smemPfS_S_iii)
        /*0068*/ 	.word	0x00000000
.L_17:


//--------------------- .nv.compat                --------------------------
	.section	.nv.compat,"",@"SHT_CUDA_COMPAT_INFO"
	.align	4
        /*0000*/ 	.byte	0x02, 0x09, 0x00, 0x00, 0x02, 0x02, 0x01, 0x00, 0x02, 0x05, 0x05, 0x00, 0x03, 0x07, 0x01, 0x01
        /*0010*/ 	.byte	0x02, 0x03, 0x00, 0x00, 0x02, 0x06, 0x01, 0x00, 0x04, 0x0b, 0x08, 0x00, 0x09, 0x00, 0x00, 0x00
        /*0020*/ 	.byte	0x00, 0x00, 0x00, 0x00


//--------------------- .nv.info._Z22sgemm_thread_tile_vec4PfS_S_iii --------------------------
	.section	.nv.info._Z22sgemm_thread_tile_vec4PfS_S_iii,"",@"SHT_CUDA_INFO"
	.sectionflags	@""
	.align	4


	//----- nvinfo : EIATTR_CUDA_API_VERSION
	.align		4
        /*0000*/ 	.byte	0x04, 0x37
        /*0002*/ 	.short	(.L_19 - .L_18)
.L_18:
        /*0004*/ 	.word	0x00000082


	//----- nvinfo : EIATTR_KPARAM_INFO
	.align		4
.L_19:
        /*0008*/ 	.byte	0x04, 0x17
        /*000a*/ 	.short	(.L_21 - .L_20)
.L_20:
        /*000c*/ 	.word	0x00000000
        /*0010*/ 	.short	0x0005
        /*0012*/ 	.short	0x0020
        /*0014*/ 	.byte	0x00, 0xf0, 0x11, 0x00


	//----- nvinfo : EIATTR_KPARAM_INFO
	.align		4
.L_21:
        /*0018*/ 	.byte	0x04, 0x17
        /*001a*/ 	.short	(.L_23 - .L_22)
.L_22:
        /*001c*/ 	.word	0x00000000
        /*0020*/ 	.short	0x0004
        /*0022*/ 	.short	0x001c
        /*0024*/ 	.byte	0x00, 0xf0, 0x11, 0x00


	//----- nvinfo : EIATTR_KPARAM_INFO
	.align		4
.L_23:
        /*0028*/ 	.byte	0x04, 0x17
        /*002a*/ 	.short	(.L_25 - .L_24)
.L_24:
        /*002c*/ 	.word	0x00000000
        /*0030*/ 	.short	0x0003
        /*0032*/ 	.short	0x0018
        /*0034*/ 	.byte	0x00, 0xf0, 0x11, 0x00


	//----- nvinfo : EIATTR_KPARAM_INFO
	.align		4
.L_25:
        /*0038*/ 	.byte	0x04, 0x17
        /*003a*/ 	.short	(.L_27 - .L_26)
.L_26:
        /*003c*/ 	.word	0x00000000
        /*0040*/ 	.short	0x0002
        /*0042*/ 	.short	0x0010
        /*0044*/ 	.byte	0x00, 0xf5, 0x21, 0x00


	//----- nvinfo : EIATTR_KPARAM_INFO
	.align		4
.L_27:
        /*0048*/ 	.byte	0x04, 0x17
        /*004a*/ 	.short	(.L_29 - .L_28)
.L_28:
        /*004c*/ 	.word	0x00000000
        /*0050*/ 	.short	0x0001
        /*0052*/ 	.short	0x0008
        /*0054*/ 	.byte	0x00, 0xf5, 0x21, 0x00


	//----- nvinfo : EIATTR_KPARAM_INFO
	.align		4
.L_29:
        /*0058*/ 	.byte	0x04, 0x17
        /*005a*/ 	.short	(.L_31 - .L_30)
.L_30:
        /*005c*/ 	.word	0x00000000
        /*0060*/ 	.short	0x0000
        /*0062*/ 	.short	0x0000
        /*0064*/ 	.byte	0x00, 0xf5, 0x21, 0x00


	//----- nvinfo : EIATTR_SPARSE_MMA_MASK
	.align		4
.L_31:
        /*0068*/ 	.byte	0x03, 0x50
        /*006a*/ 	.short	0x0000


	//----- nvinfo : EIATTR_MAXREG_COUNT
	.align		4
        /*006c*/ 	.byte	0x03, 0x1b
        /*006e*/ 	.short	0x00ff


	//----- nvinfo : EIATTR_NUM_BARRIERS
	.align		4
        /*0070*/ 	.byte	0x02, 0x4c
        /*0072*/ 	.byte	0x01
	.zero		1


	//----- nvinfo : EIATTR_MERCURY_ISA_VERSION
	.align		4
        /*0074*/ 	.byte	0x03, 0x5f
        /*0076*/ 	.short	0x0101


	//----- nvinfo : EIATTR_VRC_CTA_INIT_COUNT
	.align		4
        /*0078*/ 	.byte	0x02, 0x4a
	.zero		1
	.zero		1


	//----- nvinfo : EIATTR_EXIT_INSTR_OFFSETS
	.align		4
        /*007c*/ 	.byte	0x04, 0x1c
        /*007e*/ 	.short	(.L_33 - .L_32)


	//   ....[0]....
.L_32:
        /*0080*/ 	.word	0x00002a00


	//----- nvinfo : EIATTR_CBANK_PARAM_SIZE
	.align		4
.L_33:
        /*0084*/ 	.byte	0x03, 0x19
        /*0086*/ 	.short	0x0024


	//----- nvinfo : EIATTR_PARAM_CBANK
	.align		4
        /*0088*/ 	.byte	0x04, 0x0a
        /*008a*/ 	.short	(.L_35 - .L_34)
	.align		4
.L_34:
        /*008c*/ 	.word	index@(.nv.constant0._Z22sgemm_thread_tile_vec4PfS_S_iii)
        /*0090*/ 	.short	0x0380
        /*0092*/ 	.short	0x0024


	//----- nvinfo : EIATTR_SW_WAR
	.align		4
.L_35:
        /*0094*/ 	.byte	0x04, 0x36
        /*0096*/ 	.short	(.L_37 - .L_36)
.L_36:
        /*0098*/ 	.word	0x00000008
.L_37:


//--------------------- .nv.info._Z16gemm_v2_registerPfS_S_iii --------------------------
	.section	.nv.info._Z16gemm_v2_registerPfS_S_iii,"",@"SHT_CUDA_INFO"
	.sectionflags	@""
	.align	4


	//----- nvinfo : EIATTR_CUDA_API_VERSION
	.align		4
        /*0000*/ 	.byte	0x04, 0x37
        /*0002*/ 	.short	(.L_39 - .L_38)
.L_38:
        /*0004*/ 	.word	0x00000082


	//----- nvinfo : EIATTR_KPARAM_INFO
	.align		4
.L_39:
        /*0008*/ 	.byte	0x04, 0x17
        /*000a*/ 	.short	(.L_41 - .L_40)
.L_40:
        /*000c*/ 	.word	0x00000000
        /*0010*/ 	.short	0x0005
        /*0012*/ 	.short	0x0020
        /*0014*/ 	.byte	0x00, 0xf0, 0x11, 0x00


	//----- nvinfo : EIATTR_KPARAM_INFO
	.align		4
.L_41:
        /*0018*/ 	.byte	0x04, 0x17
        /*001a*/ 	.short	(.L_43 - .L_42)
.L_42:
        /*001c*/ 	.word	0x00000000
        /*0020*/ 	.short	0x0004
        /*0022*/ 	.short	0x001c
        /*0024*/ 	.byte	0x00, 0xf0, 0x11, 0x00


	//----- nvinfo : EIATTR_KPARAM_INFO
	.align		4
.L_43:
        /*0028*/ 	.byte	0x04, 0x17
        /*002a*/ 	.short	(.L_45 - .L_44)
.L_44:
        /*002c*/ 	.word	0x00000000
        /*0030*/ 	.short	0x0003
        /*0032*/ 	.short	0x0018
        /*0034*/ 	.byte	0x00, 0xf0, 0x11, 0x00


	//----- nvinfo : EIATTR_KPARAM_INFO
	.align		4
.L_45:
        /*0038*/ 	.byte	0x04, 0x17
        /*003a*/ 	.short	(.L_47 - .L_46)
.L_46:
        /*003c*/ 	.word	0x00000000
        /*0040*/ 	.short	0x0002
        /*0042*/ 	.short	0x0010
        /*0044*/ 	.byte	0x00, 0xf5, 0x21, 0x00


	//----- nvinfo : EIATTR_KPARAM_INFO
	.align		4
.L_47:
        /*0048*/ 	.byte	0x04, 0x17
        /*004a*/ 	.short	(.L_49 - .L_48)
.L_48:
        /*004c*/ 	.word	0x00000000
        /*0050*/ 	.short	0x0001
        /*0052*/ 	.short	0x0008
        /*0054*/ 	.byte	0x00, 0xf5, 0x21, 0x00


	//----- nvinfo : EIATTR_KPARAM_INFO
	.align		4
.L_49:
        /*0058*/ 	.byte	0x04, 0x17
        /*005a*/ 	.short	(.L_51 - .L_50)
.L_50:
        /*005c*/ 	.word	0x00000000
        /*0060*/ 	.short	0x0000
        /*0062*/ 	.short	0x0000
        /*0064*/ 	.byte	0x00, 0xf5, 0x21, 0x00


	//----- nvinfo : EIATTR_SPARSE_MMA_MASK
	.align		4
.L_51:
        /*0068*/ 	.byte	0x03, 0x50
        /*006a*/ 	.short	0x0000


	//----- nvinfo : EIATTR_MAXREG_COUNT
	.align		4
        /*006c*/ 	.byte	0x03, 0x1b
        /*006e*/ 	.short	0x00ff


	//----- nvinfo : EIATTR_NUM_BARRIERS
	.align		4
        /*0070*/ 	.byte	0x02, 0x4c
        /*0072*/ 	.byte	0x01
	.zero		1


	//----- nvinfo : EIATTR_MERCURY_ISA_VERSION
	.align		4
        /*0074*/ 	.byte	0x03, 0x5f
        /*0076*/ 	.short	0x0101


	//----- nvinfo : EIATTR_VRC_CTA_INIT_COUNT
	.align		4
        /*0078*/ 	.byte	0x02, 0x4a
	.zero		1
	.zero		1


	//----- nvinfo : EIATTR_EXIT_INSTR_OFFSETS
	.align		4
        /*007c*/ 	.byte	0x04, 0x1c
        /*007e*/ 	.short	(.L_53 - .L_52)


	//   ....[0]....
.L_52:
        /*0080*/ 	.word	0x00002a00


	//----- nvinfo : EIATTR_CBANK_PARAM_SIZE
	.align		4
.L_53:
        /*0084*/ 	.byte	0x03, 0x19
        /*0086*/ 	.short	0x0024


	//----- nvinfo : EIATTR_PARAM_CBANK
	.align		4
        /*0088*/ 	.byte	0x04, 0x0a
        /*008a*/ 	.short	(.L_55 - .L_54)
	.align		4
.L_54:
        /*008c*/ 	.word	index@(.nv.constant0._Z16gemm_v2_registerPfS_S_iii)
        /*0090*/ 	.short	0x0380
        /*0092*/ 	.short	0x0024


	//----- nvinfo : EIATTR_SW_WAR
	.align		4
.L_55:
        /*0094*/ 	.byte	0x04, 0x36
        /*0096*/ 	.short	(.L_57 - .L_56)
.L_56:
        /*0098*/ 	.word	0x00000008
.L_57:


//--------------------- .nv.info._Z12gemm_v1_smemPfS_S_iii --------------------------
	.section	.nv.info._Z12gemm_v1_smemPfS_S_iii,"",@"SHT_CUDA_INFO"
	.sectionflags	@""
	.align	4


	//----- nvinfo : EIATTR_CUDA_API_VERSION
	.align		4
        /*0000*/ 	.byte	0x04, 0x37
        /*0002*/ 	.short	(.L_59 - .L_58)
.L_58:
        /*0004*/ 	.word	0x00000082


	//----- nvinfo : EIATTR_KPARAM_INFO
	.align		4
.L_59:
        /*0008*/ 	.byte	0x04, 0x17
        /*000a*/ 	.short	(.L_61 - .L_60)
.L_60:
        /*000c*/ 	.word	0x00000000
        /*0010*/ 	.short	0x0005
        /*0012*/ 	.short	0x0020
        /*0014*/ 	.byte	0x00, 0xf0, 0x11, 0x00


	//----- nvinfo : EIATTR_KPARAM_INFO
	.align		4
.L_61:
        /*0018*/ 	.byte	0x04, 0x17
        /*001a*/ 	.short	(.L_63 - .L_62)
.L_62:
        /*001c*/ 	.word	0x00000000
        /*0020*/ 	.short	0x0004
        /*0022*/ 	.short	0x001c
        /*0024*/ 	.byte	0x00, 0xf0, 0x11, 0x00


	//----- nvinfo : EIATTR_KPARAM_INFO
	.align		4
.L_63:
        /*0028*/ 	.byte	0x04, 0x17
        /*002a*/ 	.short	(.L_65 - .L_64)
.L_64:
        /*002c*/ 	.word	0x00000000
        /*0030*/ 	.short	0x0003
        /*0032*/ 	.short	0x0018
        /*0034*/ 	.byte	0x00, 0xf0, 0x11, 0x00


	//----- nvinfo : EIATTR_KPARAM_INFO
	.align		4
.L_65:
        /*0038*/ 	.byte	0x04, 0x17
        /*003a*/ 	.short	(.L_67 - .L_66)
.L_66:
        /*003c*/ 	.word	0x00000000
        /*0040*/ 	.short	0x0002
        /*0042*/ 	.short	0x0010
        /*0044*/ 	.byte	0x00, 0xf5, 0x21, 0x00


	//----- nvinfo : EIATTR_KPARAM_INFO
	.align		4
.L_67:
        /*0048*/ 	.byte	0x04, 0x17
        /*004a*/ 	.short	(.L_69 - .L_68)
.L_68:
        /*004c*/ 	.word	0x00000000
        /*0050*/ 	.short	0x0001
        /*0052*/ 	.short	0x0008
        /*0054*/ 	.byte	0x00, 0xf5, 0x21, 0x00


	//----- nvinfo : EIATTR_KPARAM_INFO
	.align		4
.L_69:
        /*0058*/ 	.byte	0x04, 0x17
        /*005a*/ 	.short	(.L_71 - .L_70)
.L_70:
        /*005c*/ 	.word	0x00000000
        /*0060*/ 	.short	0x0000
        /*0062*/ 	.short	0x0000
        /*0064*/ 	.byte	0x00, 0xf5, 0x21, 0x00


	//----- nvinfo : EIATTR_SPARSE_MMA_MASK
	.align		4
.L_71:
        /*0068*/ 	.byte	0x03, 0x50
        /*006a*/ 	.short	0x0000


	//----- nvinfo : EIATTR_MAXREG_COUNT
	.align		4
        /*006c*/ 	.byte	0x03, 0x1b
        /*006e*/ 	.short	0x00ff


	//----- nvinfo : EIATTR_NUM_BARRIERS
	.align		4
        /*0070*/ 	.byte	0x02, 0x4c
        /*0072*/ 	.byte	0x01
	.zero		1


	//----- nvinfo : EIATTR_MERCURY_ISA_VERSION
	.align		4
        /*0074*/ 	.byte	0x03, 0x5f
        /*0076*/ 	.short	0x0101


	//----- nvinfo : EIATTR_VRC_CTA_INIT_COUNT
	.align		4
        /*0078*/ 	.byte	0x02, 0x4a
	.zero		1
	.zero		1


	//----- nvinfo : EIATTR_EXIT_INSTR_OFFSETS
	.align		4
        /*007c*/ 	.byte	0x04, 0x1c
        /*007e*/ 	.short	(.L_73 - .L_72)


	//   ....[0]....
.L_72:
        /*0080*/ 	.word	0x000007f0


	//----- nvinfo : EIATTR_CBANK_PARAM_SIZE
	.align		4
.L_73:
        /*0084*/ 	.byte	0x03, 0x19
        /*0086*/ 	.short	0x0024


	//----- nvinfo : EIATTR_PARAM_CBANK
	.align		4
        /*0088*/ 	.byte	0x04, 0x0a
        /*008a*/ 	.short	(.L_75 - .L_74)
	.align		4
.L_74:
        /*008c*/ 	.word	index@(.nv.constant0._Z12gemm_v1_smemPfS_S_iii)
        /*0090*/ 	.short	0x0380
        /*0092*/ 	.short	0x0024


	//----- nvinfo : EIATTR_SW_WAR
	.align		4
.L_75:
        /*0094*/ 	.byte	0x04, 0x36
        /*0096*/ 	.short	(.L_77 - .L_76)
.L_76:
        /*0098*/ 	.word	0x00000008
.L_77:


//--------------------- .nv.callgraph             --------------------------
	.section	.nv.callgraph,"",@"SHT_CUDA_CALLGRAPH"
	.align	4
	.sectionentsize	8
	.align		4
        /*0000*/ 	.word	0x00000000
	.align		4
        /*0004*/ 	.word	0xffffffff
	.align		4
        /*0008*/ 	.word	0x00000000
	.align		4
        /*000c*/ 	.word	0xfffffffe
	.align		4
        /*0010*/ 	.word	0x00000000
	.align		4
        /*0014*/ 	.word	0xfffffffd
	.align		4
        /*0018*/ 	.word	0x00000000
	.align		4
        /*001c*/ 	.word	0xfffffffc


//--------------------- .text._Z22sgemm_thread_tile_vec4PfS_S_iii --------------------------
	.section	.text._Z22sgemm_thread_tile_vec4PfS_S_iii,"ax",@progbits
	.align	128
        .global         _Z22sgemm_thread_tile_vec4PfS_S_iii
        .type           _Z22sgemm_thread_tile_vec4PfS_S_iii,@function
        .size           _Z22sgemm_thread_tile_vec4PfS_S_iii,(.L_x_9 - _Z22sgemm_thread_tile_vec4PfS_S_iii)
        .other          _Z22sgemm_thread_tile_vec4PfS_S_iii,@"STO_CUDA_ENTRY STV_DEFAULT"
_Z22sgemm_thread_tile_vec4PfS_S_iii:
.text._Z22sgemm_thread_tile_vec4PfS_S_iii:
[----:B------:R-:W-:Y:S01]  /*0000*/  LDC R1, c[0x0][0x37c] ;  /* 0x0000df00ff017b82 */ /* 0x000fe20000000800 */
[----:B------:R-:W0:Y:S01]  /*0010*/  LDCU UR9, c[0x0][0x3a0] ;  /* 0x00007400ff0977ac */ /* 0x000e220008000800 */
[----:B------:R-:W1:Y:S01]  /*0020*/  S2R R0, SR_TID.X ;  /* 0x0000000000007919 */ /* 0x000e620000002100 */
[----:B------:R-:W-:Y:S02]  /*0030*/  CS2R R70, SRZ ;  /* 0x0000000000467805 */ /* 0x000fe4000001ff00 */
[----:B------:R-:W-:Y:S02]  /*0040*/  CS2R R68, SRZ ;  /* 0x0000000000447805 */ /* 0x000fe4000001ff00 */
[----:B------:R-:W-:Y:S01]  /*0050*/  CS2R R66, SRZ ;  /* 0x0000000000427805 */ /* 0x000fe2000001ff00 */
[----:B------:R-:W2:Y:S01]  /*0060*/  S2R R3, SR_TID.Y ;  /* 0x0000000000037919 */ /* 0x000ea20000002200 */
[----:B------:R-:W-:Y:S02]  /*0070*/  CS2R R64, SRZ ;  /* 0x0000000000407805 */ /* 0x000fe4000001ff00 */
[----:B------:R-:W-:-:S02]  /*0080*/  CS2R R62, SRZ ;  /* 0x00000000003e7805 */ /* 0x000fc4000001ff00 */
[----:B------:R-:W-:Y:S02]  /*0090*/  CS2R R60, SRZ ;  /* 0x00000000003c7805 */ /* 0x000fe4000001ff00 */
[----:B------:R-:W-:Y:S02]  /*00a0*/  CS2R R58, SRZ ;  /* 0x00000000003a7805 */ /* 0x000fe4000001ff00 */
[----:B------:R-:W-:Y:S02]  /*00b0*/  CS2R R56, SRZ ;  /* 0x0000000000387805 */ /* 0x000fe4000001ff00 */
[----:B------:R-:W-:Y:S02]  /*00c0*/  CS2R R54, SRZ ;  /* 0x0000000000367805 */ /* 0x000fe4000001ff00 */
[----:B------:R-:W-:Y:S02]  /*00d0*/  CS2R R52, SRZ ;  /* 0x0000000000347805 */ /* 0x000fe4000001ff00 */
[----:B------:R-:W-:-:S02]  /*00e0*/  CS2R R50, SRZ ;  /* 0x0000000000327805 */ /* 0x000fc4000001ff00 */
[----:B------:R-:W-:Y:S02]  /*00f0*/  CS2R R48, SRZ ;  /* 0x0000000000307805 */ /* 0x000fe4000001ff00 */
[----:B------:R-:W-:Y:S02]  /*0100*/  CS2R R46, SRZ ;  /* 0x00000000002e7805 */ /* 0x000fe4000001ff00 */
[----:B------:R-:W-:Y:S02]  /*0110*/  CS2R R44, SRZ ;  /* 0x00000000002c7805 */ /* 0x000fe4000001ff00 */
[----:B------:R-:W-:Y:S01]  /*0120*/  CS2R R42, SRZ ;  /* 0x00000000002a7805 */ /* 0x000fe2000001ff00 */
[----:B0-----:R-:W-:Y:S01]  /*0130*/  UISETP.GE.AND UP0, UPT, UR9, 0x1, UPT ;  /* 0x000000010900788c */ /* 0x001fe2000bf06270 */
        /* <DEDUP_REMOVED lines=16> */
[----:B------:R-:W-:Y:S01]  /*0240*/  CS2R R8, SRZ ;  /* 0x0000000000087805 */ /* 0x000fe2000001ff00 */
[----:B------:R-:W0:Y:S01]  /*0250*/  LDCU.64 UR10, c[0x0][0x358] ;  /* 0x00006b00ff0a77ac */ /* 0x000e220008000a00 */
[----:B-12---:R-:W-:Y:S05]  /*0260*/  BRA.U !UP0, `(.L_x_0) ;  /* 0x0000002508607547 */ /* 0x006fea000b800000 */
[----:B------:R-:W1:Y:S01]  /*0270*/  S2UR UR8, SR_CgaCtaId ;  /* 0x00000000000879c3 */ /* 0x000e620000008800 */
[----:B------:R-:W2:Y:S01]  /*0280*/  S2R R5, SR_CTAID.Y ;  /* 0x0000000000057919 */ /* 0x000ea20000002600 */
[----:B------:R-:W3:Y:S01]  /*0290*/  LDCU UR7, c[0x0][0x360] ;  /* 0x00006c00ff0777ac */ /* 0x000ee20008000800 */
[----:B------:R-:W-:Y:S01]  /*02a0*/  UMOV UR6, 0x400 ;  /* 0x0000040000067882 */ /* 0x000fe20000000000 */
[----:B------:R-:W-:-:S04]  /*02b0*/  UIADD3 UR5, UPT, UPT, UR9, 0x7, URZ ;  /* 0x0000000709057890 */ /* 0x000fc8000fffe0ff */
[----:B------:R-:W4:Y:S01]  /*02c0*/  S2UR UR4, SR_CTAID.X ;  /* 0x00000000000479c3 */ /* 0x000f220000002500 */
[----:B------:R-:W-:-:S04]  /*02d0*/  USHF.R.U32.HI UR5, URZ, 0x3, UR5 ;  /* 0x00000003ff057899 */ /* 0x000fc80008011605 */
[----:B------:R-:W-:-:S03]  /*02e0*/  UIADD3 UR5, UPT, UPT, -UR5, URZ, URZ ;  /* 0x000000ff05057290 */ /* 0x000fc6000fffe1ff */
[----:B------:R-:W5:Y:S01]  /*02f0*/  LDC R73, c[0x0][0x39c] ;  /* 0x0000e700ff497b82 */ /* 0x000f620000000800 */
[----:B---3--:R-:W-:Y:S01]  /*0300*/  IMAD R0, R3, UR7, R0 ;  /* 0x0000000703007c24 */ /* 0x008fe2000f8e0200 */
[----:B------:R-:W-:Y:S02]  /*0310*/  UIADD3 UR7, UPT, UPT, UR6, 0x1000, URZ ;  /* 0x0000100006077890 */ /* 0x000fe4000fffe0ff */
[----:B-1----:R-:W-:Y:S02]  /*0320*/  ULEA UR6, UR8, UR6, 0x18 ;  /* 0x0000000608067291 */ /* 0x002fe4000f8ec0ff */
[--C-:B------:R-:W-:Y:S01]  /*0330*/  SHF.R.U32.HI R4, RZ, 0x5, R0.reuse ;  /* 0x00000005ff047819 */ /* 0x100fe20000011600 */
[----:B------:R-:W-:Y:S01]  /*0340*/  ULEA UR7, UR8, UR7, 0x18 ;  /* 0x0000000708077291 */ /* 0x000fe2000f8ec0ff */
[----:B------:R-:W-:Y:S02]  /*0350*/  SHF.L.U32 R3, R0, 0x2, RZ ;  /* 0x0000000200037819 */ /* 0x000fe400000006ff */
[----:B------:R-:W-:-:S02]  /*0360*/  SHF.R.U32.HI R2, RZ, 0x1, R0 ;  /* 0x00000001ff027819 */ /* 0x000fc40000011600 */
[----:B------:R-:W-:Y:S01]  /*0370*/  SHF.L.U32 R0, R0, 0x4, RZ ;  /* 0x0000000400007819 */ /* 0x000fe200000006ff */
[----:B----4-:R-:W-:Y:S01]  /*0380*/  USHF.L.U32 UR4, UR4, 0x7, URZ ;  /* 0x0000000704047899 */ /* 0x010fe200080006ff */
[----:B------:R-:W-:Y:S02]  /*0390*/  LEA R100, R4, UR7, 0x9 ;  /* 0x0000000704647c11 */ /* 0x000fe4000f8e48ff */
[----:B------:R-:W-:Y:S02]  /*03a0*/  LOP3.LUT R71, R0, 0x1f0, RZ, 0xc0, !PT ;  /* 0x000001f000477812 */ /* 0x000fe400078ec0ff */
[----:B--2---:R-:W-:Y:S02]  /*03b0*/  LEA R5, R5, R2, 0x7 ;  /* 0x0000000205057211 */ /* 0x004fe400078e38ff */
[----:B------:R-:W-:Y:S01]  /*03c0*/  LOP3.LUT R6, R3, 0x4, RZ, 0xc0, !PT ;  /* 0x0000000403067812 */ /* 0x000fe200078ec0ff */
[----:B-----5:R-:W-:Y:S01]  /*03d0*/  IMAD R73, R4, R73, UR4 ;  /* 0x0000000404497e24 */ /* 0x020fe2000f8e0249 */
[----:B------:R-:W-:-:S02]  /*03e0*/  LEA R7, R2, UR6, 0x5 ;  /* 0x0000000602077c11 */ /* 0x000fc4000f8e28ff */
[----:B------:R-:W-:Y:S01]  /*03f0*/  LOP3.LUT R4, R0, 0x10, RZ, 0xc0, !PT ;  /* 0x0000001000047812 */ /* 0x000fe200078ec0ff */
[----:B------:R-:W-:Y:S01]  /*0400*/  IMAD R6, R5, UR9, R6 ;  /* 0x0000000905067c24 */ /* 0x000fe2000f8e0206 */
[----:B------:R-:W-:Y:S02]  /*0410*/  LOP3.LUT R2, R3, 0x7c, RZ, 0xc0, !PT ;  /* 0x0000007c03027812 */ /* 0x000fe400078ec0ff */
[----:B------:R-:W-:Y:S01]  /*0420*/  IADD3 R100, PT, PT, R100, R71, RZ ;  /* 0x0000004764647210 */ /* 0x000fe20007ffe0ff */
[----:B------:R-:W-:Y:S01]  /*0430*/  HFMA2 R71, -RZ, RZ, 0, 0 ;  /* 0x00000000ff477431 */ /* 0x000fe200000001ff */
[----:B------:R-:W-:Y:S02]  /*0440*/  IADD3 R7, PT, PT, R7, R4, RZ ;  /* 0x0000000407077210 */ /* 0x000fe40007ffe0ff */
[----:B------:R-:W-:-:S07]  /*0450*/  IADD3 R2, PT, PT, R2, R73, RZ ;  /* 0x0000004902027210 */ /* 0x000fce0007ffe0ff */
.L_x_1:
[----:B------:R-:W1:Y:S08]  /*0460*/  LDC.64 R72, c[0x0][0x380] ;  /* 0x0000e000ff487b82 */ /* 0x000e700000000a00 */
[----:B------:R-:W2:Y:S01]  /*0470*/  LDC.64 R74, c[0x0][0x388] ;  /* 0x0000e200ff4a7b82 */ /* 0x000ea20000000a00 */
[----:B-1----:R-:W-:-:S05]  /*0480*/  IMAD.WIDE R72, R6, 0x4, R72 ;  /* 0x0000000406487825 */ /* 0x002fca00078e0248 */
[----:B0-----:R-:W3:Y:S01]  /*0490*/  LDG.E.128 R104, desc[UR10][R72.64] ;  /* 0x0000000a48687981 */ /* 0x001ee2000c1e1d00 */
[----:B--2---:R-:W-:-:S05]  /*04a0*/  IMAD.WIDE R74, R2, 0x4, R74 ;  /* 0x00000004024a7825 */ /* 0x004fca00078e024a */
[----:B------:R-:W2:Y:S01]  /*04b0*/  LDG.E.128 R108, desc[UR10][R74.64] ;  /* 0x0000000a4a6c7981 */ /* 0x000ea2000c1e1d00 */
[----:B------:R-:W0:Y:S01]  /*04c0*/  S2UR UR6, SR_CgaCtaId ;  /* 0x00000000000679c3 */ /* 0x000e220000008800 */
[----:B------:R-:W1:Y:S01]  /*04d0*/  S2R R3, SR_TID.Y ;  /* 0x0000000000037919 */ /* 0x000e620000002200 */
[----:B------:R-:W4:Y:S01]  /*04e0*/  S2R R0, SR_TID.X ;  /* 0x0000000000007919 */ /* 0x000f220000002100 */
[----:B------:R-:W-:Y:S02]  /*04f0*/  UMOV UR4, 0x400 ;  /* 0x0000040000047882 */ /* 0x000fe40000000000 */
[----:B------:R-:W-:Y:S02]  /*0500*/  UIADD3 UR7, UPT, UPT, UR4, 0x1000, URZ ;  /* 0x0000100004077890 */ /* 0x000fe4000fffe0ff */
[----:B0-----:R-:W-:Y:S02]  /*0510*/  ULEA UR4, UR6, UR4, 0x18 ;  /* 0x0000000406047291 */ /* 0x001fe4000f8ec0ff */
[----:B------:R-:W-:-:S04]  /*0520*/  ULEA UR7, UR6, UR7, 0x18 ;  /* 0x0000000706077291 */ /* 0x000fc8000f8ec0ff */
[----:B-1----:R-:W-:Y:S02]  /*0530*/  LEA R5, R3, UR4, 0x8 ;  /* 0x0000000403057c11 */ /* 0x002fe4000f8e40ff */
[----:B----4-:R-:W-:Y:S01]  /*0540*/  LEA R4, R0, UR7, 0x5 ;  /* 0x0000000700047c11 */ /* 0x010fe2000f8e28ff */
[----:B---3--:R-:W-:Y:S04]  /*0550*/  STS.128 [R7], R104 ;  /* 0x0000006807007388 */ /* 0x008fe80000000c00 */
[----:B--2---:R-:W-:Y:S01]  /*0560*/  STS.128 [R100], R108 ;  /* 0x0000006c64007388 */ /* 0x004fe20000000c00 */
[----:B------:R-:W-:Y:S06]  /*0570*/  BAR.SYNC.DEFER_BLOCKING 0x0 ;  /* 0x0000000000007b1d */ /* 0x000fec0000010000 */
[----:B------:R-:W-:Y:S04]  /*0580*/  LDS.128 R72, [R5] ;  /* 0x0000000005487984 */ /* 0x000fe80000000c00 */
[----:B------:R-:W0:Y:S04]  /*0590*/  LDS.128 R76, [R4] ;  /* 0x00000000044c7984 */ /* 0x000e280000000c00 */
[----:B------:R-:W1:Y:S04]  /*05a0*/  LDS.128 R80, [R4+0x10] ;  /* 0x0000100004507984 */ /* 0x000e680000000c00 */
[----:B------:R-:W2:Y:S04]  /*05b0*/  LDS.128 R92, [R4+0x210] ;  /* 0x00021000045c7984 */ /* 0x000ea80000000c00 */
[----:B------:R-:W3:Y:S04]  /*05c0*/  LDS.128 R84, [R5+0x20] ;  /* 0x0000200005547984 */ /* 0x000ee80000000c00 */
[----:B------:R-:W4:Y:S04]  /*05d0*/  LDS.128 R88, [R4+0x200] ;  /* 0x0002000004587984 */ /* 0x000f280000000c00 */
[----:B------:R-:W5:Y:S01]  /*05e0*/  LDS.128 R96, [R5+0x40] ;  /* 0x0000400005607984 */ /* 0x000f620000000c00 */
[C---:B0-----:R-:W-:Y:S01]  /*05f0*/  FFMA R101, R72.reuse, R76, R8 ;  /* 0x0000004c48657223 */ /* 0x041fe20000000008 */
[C---:B------:R-:W-:Y:S01]  /*0600*/  FFMA R102, R72.reuse, R77, R9 ;  /* 0x0000004d48667223 */ /* 0x040fe20000000009 */
[C---:B------:R-:W-:Y:S01]  /*0610*/  FFMA R115, R72.reuse, R78, R10 ;  /* 0x0000004e48737223 */ /* 0x040fe2000000000a */
[----:B------:R-:W-:-:S02]  /*0620*/  FFMA R104, R72, R79, R11 ;  /* 0x0000004f48687223 */ /* 0x000fc4000000000b */
[----:B------:R-:W0:Y:S01]  /*0630*/  LDS.128 R8, [R5+0x60] ;  /* 0x0000600005087984 */ /* 0x000e220000000c00 */
[C---:B-1----:R-:W-:Y:S01]  /*0640*/  FFMA R103, R72.reuse, R80, R12 ;  /* 0x0000005048677223 */ /* 0x042fe2000000000c */
[C---:B------:R-:W-:Y:S01]  /*0650*/  FFMA R12, R72.reuse, R81, R13 ;  /* 0x00000051480c7223 */ /* 0x040fe2000000000d */
[C---:B------:R-:W-:Y:S01]  /*0660*/  FFMA R107, R72.reuse, R82, R14 ;  /* 0x00000052486b7223 */ /* 0x040fe2000000000e */
[----:B------:R-:W-:Y:S02]  /*0670*/  FFMA R72, R72, R83, R15 ;  /* 0x0000005348487223 */ /* 0x000fe4000000000f */
[C---:B--2---:R-:W-:Y:S02]  /*0680*/  FFMA R105, R73.reuse, R93, R12 ;  /* 0x0000005d49697223 */ /* 0x044fe4000000000c */
[----:B------:R-:W1:Y:S01]  /*0690*/  LDS.128 R12, [R5+0x80] ;  /* 0x00008000050c7984 */ /* 0x000e620000000c00 */
[----:B---3--:R-:W-:Y:S01]  /*06a0*/  FFMA R106, R84, R77, R17 ;  /* 0x0000004d546a7223 */ /* 0x008fe20000000011 */
[----:B------:R-:W-:Y:S01]  /*06b0*/  FFMA R117, R76, R84, R16 ;  /* 0x000000544c757223 */ /* 0x000fe20000000010 */
[----:B------:R-:W-:Y:S01]  /*06c0*/  FFMA R119, R84, R78, R18 ;  /* 0x0000004e54777223 */ /* 0x000fe20000000012 */
[----:B------:R-:W-:Y:S01]  /*06d0*/  FFMA R17, R80, R84, R20 ;  /* 0x0000005450117223 */ /* 0x000fe20000000014 */
[C---:B------:R-:W-:Y:S01]  /*06e0*/  FFMA R16, R84.reuse, R79, R19 ;  /* 0x0000004f54107223 */ /* 0x040fe20000000013 */
[C---:B------:R-:W-:Y:S01]  /*06f0*/  FFMA R18, R84.reuse, R81, R21 ;  /* 0x0000005154127223 */ /* 0x040fe20000000015 */
[----:B------:R-:W-:Y:S01]  /*0700*/  FFMA R20, R84, R83, R23 ;  /* 0x0000005354147223 */ /* 0x000fe20000000017 */
[----:B----4-:R-:W-:Y:S01]  /*0710*/  FFMA R111, R88, R73, R101 ;  /* 0x00000049586f7223 */ /* 0x010fe20000000065 */
[----:B------:R-:W-:Y:S01]  /*0720*/  FFMA R109, R84, R82, R22 ;  /* 0x00000052546d7223 */ /* 0x000fe20000000016 */
[C---:B------:R-:W-:Y:S01]  /*0730*/  FFMA R101, R73.reuse, R91, R104 ;  /* 0x0000005b49657223 */ /* 0x040fe20000000068 */
[C---:B------:R-:W-:Y:S01]  /*0740*/  FFMA R113, R73.reuse, R89, R102 ;  /* 0x0000005949717223 */ /* 0x040fe20000000066 */
[C---:B------:R-:W-:Y:S01]  /*0750*/  FFMA R115, R73.reuse, R90, R115 ;  /* 0x0000005a49737223 */ /* 0x040fe20000000073 */
[----:B------:R-:W-:Y:S01]  /*0760*/  FFMA R103, R92, R73, R103 ;  /* 0x000000495c677223 */ /* 0x000fe20000000067 */
[C---:B------:R-:W-:Y:S01]  /*0770*/  FFMA R107, R73.reuse, R94, R107 ;  /* 0x0000005e496b7223 */ /* 0x040fe2000000006b */
[----:B------:R-:W-:Y:S01]  /*0780*/  FFMA R72, R73, R95, R72 ;  /* 0x0000005f49487223 */ /* 0x000fe20000000048 */
[-C--:B------:R-:W-:Y:S01]  /*0790*/  FFMA R104, R95, R85.reuse, R20 ;  /* 0x000000555f687223 */ /* 0x080fe20000000014 */
[----:B-----5:R-:W-:Y:S01]  /*07a0*/  FFMA R21, R76, R96, R24 ;  /* 0x000000604c157223 */ /* 0x020fe20000000018 */
[-C--:B------:R-:W-:Y:S01]  /*07b0*/  FFMA R84, R91, R85.reuse, R16 ;  /* 0x000000555b547223 */ /* 0x080fe20000000010 */
[-C--:B------:R-:W-:Y:S01]  /*07c0*/  FFMA R73, R92, R85.reuse, R17 ;  /* 0x000000555c497223 */ /* 0x080fe20000000011 */
[----:B------:R-:W-:Y:S01]  /*07d0*/  FFMA R102, R93, R85, R18 ;  /* 0x000000555d667223 */ /* 0x000fe20000000012 */
[C---:B------:R-:W-:Y:S01]  /*07e0*/  FFMA R20, R96.reuse, R77, R25 ;  /* 0x0000004d60147223 */ /* 0x040fe20000000019 */
[C---:B------:R-:W-:Y:S01]  /*07f0*/  FFMA R23, R96.reuse, R78, R26 ;  /* 0x0000004e60177223 */ /* 0x040fe2000000001a */
[C---:B------:R-:W-:Y:S01]  /*0800*/  FFMA R22, R96.reuse, R79, R27 ;  /* 0x0000004f60167223 */ /* 0x040fe2000000001b */
[----:B------:R-:W-:Y:S01]  /*0810*/  FFMA R24, R96, R81, R29 ;  /* 0x0000005160187223 */ /* 0x000fe2000000001d */
[----:B------:R-:W2:Y:S01]  /*0820*/  LDS.128 R16, [R5+0xa0] ;  /* 0x0000a00005107984 */ /* 0x000ea20000000c00 */
[-C--:B------:R-:W-:Y:S01]  /*0830*/  FFMA R117, R88, R85.reuse, R117 ;  /* 0x0000005558757223 */ /* 0x080fe20000000075 */
[-C--:B------:R-:W-:Y:S01]  /*0840*/  FFMA R106, R89, R85.reuse, R106 ;  /* 0x00000055596a7223 */ /* 0x080fe2000000006a */
[-C--:B------:R-:W-:Y:S01]  /*0850*/  FFMA R119, R90, R85.reuse, R119 ;  /* 0x000000555a777223 */ /* 0x080fe20000000077 */
[----:B------:R-:W-:Y:S01]  /*0860*/  FFMA R109, R94, R85, R109 ;  /* 0x000000555e6d7223 */ /* 0x000fe2000000006d */
[----:B------:R-:W-:Y:S01]  /*0870*/  FFMA R123, R80, R96, R28 ;  /* 0x00000060507b7223 */ /* 0x000fe2000000001c */
[C---:B------:R-:W-:Y:S01]  /*0880*/  FFMA R85, R96.reuse, R82, R30 ;  /* 0x0000005260557223 */ /* 0x040fe2000000001e */
[----:B------:R-:W-:Y:S01]  /*0890*/  FFMA R108, R96, R83, R31 ;  /* 0x00000053606c7223 */ /* 0x000fe2000000001f */
[-C--:B------:R-:W-:Y:S01]  /*08a0*/  FFMA R96, R93, R97.reuse, R24 ;  /* 0x000000615d607223 */ /* 0x080fe20000000018 */
[-C--:B------:R-:W-:Y:S01]  /*08b0*/  FFMA R30, R88, R97.reuse, R21 ;  /* 0x00000061581e7223 */ /* 0x080fe20000000015 */
[-C--:B------:R-:W-:Y:S01]  /*08c0*/  FFMA R31, R89, R97.reuse, R20 ;  /* 0x00000061591f7223 */ /* 0x080fe20000000014 */
[-C--:B------:R-:W-:Y:S01]  /*08d0*/  FFMA R29, R90, R97.reuse, R23 ;  /* 0x000000615a1d7223 */ /* 0x080fe20000000017 */
[----:B------:R-:W-:Y:S01]  /*08e0*/  FFMA R121, R91, R97, R22 ;  /* 0x000000615b797223 */ /* 0x000fe20000000016 */
[----:B0-----:R-:W-:Y:S01]  /*08f0*/  FFMA R25, R76, R8, R32 ;  /* 0x000000084c197223 */ /* 0x001fe20000000020 */
[C---:B------:R-:W-:Y:S01]  /*0900*/  FFMA R27, R8.reuse, R78, R34 ;  /* 0x0000004e081b7223 */ /* 0x040fe20000000022 */
[----:B------:R-:W-:Y:S01]  /*0910*/  FFMA R24, R8, R79, R35 ;  /* 0x0000004f08187223 */ /* 0x000fe20000000023 */
[----:B------:R-:W0:Y:S01]  /*0920*/  LDS.128 R20, [R5+0xc0] ;  /* 0x0000c00005147984 */ /* 0x000e220000000c00 */
[-C--:B------:R-:W-:Y:S01]  /*0930*/  FFMA R123, R92, R97.reuse, R123 ;  /* 0x000000615c7b7223 */ /* 0x080fe2000000007b */
[-C--:B------:R-:W-:Y:S01]  /*0940*/  FFMA R85, R94, R97.reuse, R85 ;  /* 0x000000615e557223 */ /* 0x080fe20000000055 */
[----:B------:R-:W-:Y:S01]  /*0950*/  FFMA R108, R95, R97, R108 ;  /* 0x000000615f6c7223 */ /* 0x000fe2000000006c */
[----:B------:R-:W-:Y:S01]  /*0960*/  FFMA R124, R8, R77, R33 ;  /* 0x0000004d087c7223 */ /* 0x000fe20000000021 */
[----:B------:R-:W-:Y:S01]  /*0970*/  FFMA R33, R80, R8, R36 ;  /* 0x0000000850217223 */ /* 0x000fe20000000024 */
[C---:B------:R-:W-:Y:S01]  /*0980*/  FFMA R122, R8.reuse, R81, R37 ;  /* 0x00000051087a7223 */ /* 0x040fe20000000025 */
[C---:B------:R-:W-:Y:S01]  /*0990*/  FFMA R97, R8.reuse, R82, R38 ;  /* 0x0000005208617223 */ /* 0x040fe20000000026 */
[----:B------:R-:W-:Y:S01]  /*09a0*/  FFMA R8, R8, R83, R39 ;  /* 0x0000005308087223 */ /* 0x000fe20000000027 */
[-C--:B------:R-:W-:Y:S01]  /*09b0*/  FFMA R112, R88, R9.reuse, R25 ;  /* 0x0000000958707223 */ /* 0x080fe20000000019 */
[-C--:B------:R-:W-:Y:S01]  /*09c0*/  FFMA R28, R90, R9.reuse, R27 ;  /* 0x000000095a1c7223 */ /* 0x080fe2000000001b */
[----:B------:R-:W-:-:S02]  /*09d0*/  FFMA R125, R91, R9, R24 ;  /* 0x000000095b7d7223 */ /* 0x000fc40000000018 */
[----:B------:R-:W3:Y:S01]  /*09e0*/  LDS.128 R24, [R5+0xe0] ;  /* 0x0000e00005187984 */ /* 0x000ee20000000c00 */
[-C--:B------:R-:W-:Y:S01]  /*09f0*/  FFMA R124, R89, R9.reuse, R124 ;  /* 0x00000009597c7223 */ /* 0x080fe2000000007c */
[-C--:B------:R-:W-:Y:S01]  /*0a00*/  FFMA R110, R92, R9.reuse, R33 ;  /* 0x000000095c6e7223 */ /* 0x080fe20000000021 */
[-C--:B------:R-:W-:Y:S01]  /*0a10*/  FFMA R122, R93, R9.reuse, R122 ;  /* 0x000000095d7a7223 */ /* 0x080fe2000000007a */
[-C--:B------:R-:W-:Y:S01]  /*0a20*/  FFMA R97, R94, R9.reuse, R97 ;  /* 0x000000095e617223 */ /* 0x080fe20000000061 */
[----:B------:R-:W-:Y:S01]  /*0a30*/  FFMA R8, R95, R9, R8 ;  /* 0x000000095f087223 */ /* 0x000fe20000000008 */
[----:B-1----:R-:W-:Y:S01]  /*0a40*/  FFMA R9, R76, R12, R40 ;  /* 0x0000000c4c097223 */ /* 0x002fe20000000028 */
[C---:B------:R-:W-:Y:S01]  /*0a50*/  FFMA R32, R12.reuse, R77, R41 ;  /* 0x0000004d0c207223 */ /* 0x040fe20000000029 */
[C---:B------:R-:W-:Y:S01]  /*0a60*/  FFMA R33, R12.reuse, R78, R42 ;  /* 0x0000004e0c217223 */ /* 0x040fe2000000002a */
[C---:B------:R-:W-:Y:S01]  /*0a70*/  FFMA R34, R12.reuse, R79, R43 ;  /* 0x0000004f0c227223 */ /* 0x040fe2000000002b */
        /* <DEDUP_REMOVED lines=8> */
[----:B------:R-:W-:-:S02]  /*0b00*/  FFMA R9, R94, R13, R35 ;  /* 0x0000000d5e097223 */ /* 0x000fc40000000023 */
[----:B------:R-:W1:Y:S01]  /*0b10*/  LDS.128 R32, [R4+0x400] ;  /* 0x0004000004207984 */ /* 0x000e620000000c00 */
[----:B--2---:R-:W-:Y:S01]  /*0b20*/  FFMA R36, R16, R77, R49 ;  /* 0x0000004d10247223 */ /* 0x004fe20000000031 */
[-C--:B------:R-:W-:Y:S01]  /*0b30*/  FFMA R41, R92, R13.reuse, R41 ;  /* 0x0000000d5c297223 */ /* 0x080fe20000000029 */
[-C--:B------:R-:W-:Y:S01]  /*0b40*/  FFMA R120, R93, R13.reuse, R120 ;  /* 0x0000000d5d787223 */ /* 0x080fe20000000078 */
[----:B------:R-:W-:Y:S01]  /*0b50*/  FFMA R114, R95, R13, R114 ;  /* 0x0000000d5f727223 */ /* 0x000fe20000000072 */
[----:B------:R-:W-:Y:S01]  /*0b60*/  FFMA R13, R76, R16, R48 ;  /* 0x000000104c0d7223 */ /* 0x000fe20000000030 */
[C---:B------:R-:W-:Y:S01]  /*0b70*/  FFMA R37, R16.reuse, R78, R50 ;  /* 0x0000004e10257223 */ /* 0x040fe20000000032 */
[----:B------:R-:W-:Y:S01]  /*0b80*/  FFMA R38, R16, R79, R51 ;  /* 0x0000004f10267223 */ /* 0x000fe20000000033 */
[----:B------:R-:W-:Y:S01]  /*0b90*/  FFMA R43, R80, R16, R52 ;  /* 0x00000010502b7223 */ /* 0x000fe20000000034 */
[C---:B------:R-:W-:Y:S01]  /*0ba0*/  FFMA R42, R16.reuse, R81, R53 ;  /* 0x00000051102a7223 */ /* 0x040fe20000000035 */
[C---:B------:R-:W-:Y:S01]  /*0bb0*/  FFMA R39, R16.reuse, R82, R54 ;  /* 0x0000005210277223 */ /* 0x040fe20000000036 */
[----:B------:R-:W-:Y:S01]  /*0bc0*/  FFMA R40, R16, R83, R55 ;  /* 0x0000005310287223 */ /* 0x000fe20000000037 */
[----:B------:R-:W-:Y:S01]  /*0bd0*/  FFMA R16, R89, R17, R36 ;  /* 0x0000001159107223 */ /* 0x000fe20000000024 */
[----:B0-----:R-:W-:Y:S01]  /*0be0*/  FFMA R36, R20, R77, R57 ;  /* 0x0000004d14247223 */ /* 0x001fe20000000039 */
[----:B------:R-:W-:Y:S01]  /*0bf0*/  FFMA R50, R88, R17, R13 ;  /* 0x0000001158327223 */ /* 0x000fe2000000000d */
[----:B------:R-:W-:Y:S01]  /*0c00*/  FFMA R46, R20, R83, R63 ;  /* 0x00000053142e7223 */ /* 0x000fe2000000003f */
[-C--:B------:R-:W-:Y:S01]  /*0c10*/  FFMA R54, R90, R17.reuse, R37 ;  /* 0x000000115a367223 */ /* 0x080fe20000000025 */
[-C--:B------:R-:W-:Y:S01]  /*0c20*/  FFMA R53, R91, R17.reuse, R38 ;  /* 0x000000115b357223 */ /* 0x080fe20000000026 */
[-C--:B------:R-:W-:Y:S01]  /*0c30*/  FFMA R43, R92, R17.reuse, R43 ;  /* 0x000000115c2b7223 */ /* 0x080fe2000000002b */
        /* <DEDUP_REMOVED lines=8> */
[----:B---3--:R-:W-:Y:S01]  /*0cc0*/  FFMA R36, R24, R77, R65 ;  /* 0x0000004d18247223 */ /* 0x008fe20000000041 */
[----:B------:R-:W-:Y:S01]  /*0cd0*/  FFMA R47, R80, R20, R60 ;  /* 0x00000014502f7223 */ /* 0x000fe2000000003c */
[----:B------:R-:W-:Y:S01]  /*0ce0*/  FFMA R48, R20, R81, R61 ;  /* 0x0000005114307223 */ /* 0x000fe2000000003d */
[-C--:B------:R-:W-:Y:S01]  /*0cf0*/  FFMA R20, R88, R21.reuse, R17 ;  /* 0x0000001558147223 */ /* 0x080fe20000000011 */
[-C--:B------:R-:W-:Y:S01]  /*0d00*/  FFMA R61, R90, R21.reuse, R37 ;  /* 0x000000155a3d7223 */ /* 0x080fe20000000025 */
[-C--:B------:R-:W-:Y:S01]  /*0d10*/  FFMA R55, R91, R21.reuse, R38 ;  /* 0x000000155b377223 */ /* 0x080fe20000000026 */
[----:B------:R-:W-:Y:S01]  /*0d20*/  FFMA R17, R94, R21, R39 ;  /* 0x000000155e117223 */ /* 0x000fe20000000027 */
[----:B------:R-:W-:-:S02]  /*0d30*/  FFMA R89, R89, R25, R36 ;  /* 0x0000001959597223 */ /* 0x000fc40000000024 */
[----:B------:R-:W0:Y:S01]  /*0d40*/  LDS.128 R36, [R4+0x410] ;  /* 0x0004100004247984 */ /* 0x000e220000000c00 */
[----:B------:R-:W-:Y:S01]  /*0d50*/  FFMA R52, R24, R79, R67 ;  /* 0x0000004f18347223 */ /* 0x000fe20000000043 */
[----:B------:R-:W-:Y:S01]  /*0d60*/  FFMA R79, R80, R24, R68 ;  /* 0x00000018504f7223 */ /* 0x000fe20000000044 */
[C---:B-1----:R-:W-:Y:S01]  /*0d70*/  FFMA R49, R32.reuse, R10, R112 ;  /* 0x0000000a20317223 */ /* 0x042fe20000000070 */
[C---:B------:R-:W-:Y:S01]  /*0d80*/  FFMA R112, R33.reuse, R86, R106 ;  /* 0x0000005621707223 */ /* 0x040fe2000000006a */
[-C--:B------:R-:W-:Y:S01]  /*0d90*/  FFMA R51, R32, R98.reuse, R30 ;  /* 0x0000006220337223 */ /* 0x080fe2000000001e */
[-C--:B------:R-:W-:Y:S01]  /*0da0*/  FFMA R106, R33, R98.reuse, R31 ;  /* 0x00000062216a7223 */ /* 0x080fe2000000001f */
[C---:B------:R-:W-:Y:S01]  /*0db0*/  FFMA R68, R34.reuse, R98, R29 ;  /* 0x0000006222447223 */ /* 0x040fe2000000001d */
[----:B------:R-:W-:Y:S02]  /*0dc0*/  FFMA R60, R34, R10, R28 ;  /* 0x0000000a223c7223 */ /* 0x000fe4000000001c */
[----:B------:R-:W1:Y:S01]  /*0dd0*/  LDS.128 R28, [R4+0x600] ;  /* 0x00060000041c7984 */ /* 0x000e620000000c00 */
[-C--:B------:R-:W-:Y:S01]  /*0de0*/  FFMA R47, R92, R21.reuse, R47 ;  /* 0x000000155c2f7223 */ /* 0x080fe2000000002f */
[-C--:B------:R-:W-:Y:S01]  /*0df0*/  FFMA R48, R93, R21.reuse, R48 ;  /* 0x000000155d307223 */ /* 0x080fe20000000030 */
[----:B------:R-:W-:Y:S01]  /*0e00*/  FFMA R46, R95, R21, R46 ;  /* 0x000000155f2e7223 */ /* 0x000fe2000000002e */
[----:B------:R-:W-:Y:S01]  /*0e10*/  FFMA R21, R76, R24, R64 ;  /* 0x000000184c157223 */ /* 0x000fe20000000040 */
[C---:B------:R-:W-:Y:S01]  /*0e20*/  FFMA R65, R24.reuse, R78, R66 ;  /* 0x0000004e18417223 */ /* 0x040fe20000000042 */
[C---:B------:R-:W-:Y:S01]  /*0e30*/  FFMA R118, R24.reuse, R81, R69 ;  /* 0x0000005118767223 */ /* 0x040fe20000000045 */
[C---:B------:R-:W-:Y:S01]  /*0e40*/  FFMA R67, R24.reuse, R82, R70 ;  /* 0x0000005218437223 */ /* 0x040fe20000000046 */
[----:B------:R-:W-:Y:S01]  /*0e50*/  FFMA R24, R24, R83, R71 ;  /* 0x0000005318187223 */ /* 0x000fe20000000047 */
[-C--:B------:R-:W-:Y:S01]  /*0e60*/  FFMA R69, R88, R25.reuse, R21 ;  /* 0x0000001958457223 */ /* 0x080fe20000000015 */
[-C--:B------:R-:W-:Y:S01]  /*0e70*/  FFMA R65, R90, R25.reuse, R65 ;  /* 0x000000195a417223 */ /* 0x080fe20000000041 */
[-C--:B------:R-:W-:Y:S01]  /*0e80*/  FFMA R91, R91, R25.reuse, R52 ;  /* 0x000000195b5b7223 */ /* 0x080fe20000000034 */
[-C--:B------:R-:W-:Y:S01]  /*0e90*/  FFMA R79, R92, R25.reuse, R79 ;  /* 0x000000195c4f7223 */ /* 0x080fe2000000004f */
[-C--:B------:R-:W-:Y:S01]  /*0ea0*/  FFMA R118, R93, R25.reuse, R118 ;  /* 0x000000195d767223 */ /* 0x080fe20000000076 */
[-C--:B------:R-:W-:Y:S01]  /*0eb0*/  FFMA R67, R94, R25.reuse, R67 ;  /* 0x000000195e437223 */ /* 0x080fe20000000043 */
[----:B------:R-:W-:Y:S01]  /*0ec0*/  FFMA R59, R95, R25, R24 ;  /* 0x000000195f3b7223 */ /* 0x000fe20000000018 */
[C---:B------:R-:W-:Y:S01]  /*0ed0*/  FFMA R111, R32.reuse, R74, R111 ;  /* 0x0000004a206f7223 */ /* 0x040fe2000000006f */
[C---:B------:R-:W-:Y:S01]  /*0ee0*/  FFMA R57, R32.reuse, R86, R117 ;  /* 0x0000005620397223 */ /* 0x040fe20000000075 */
[C---:B------:R-:W-:Y:S01]  /*0ef0*/  FFMA R25, R32.reuse, R14, R116 ;  /* 0x0000000e20197223 */ /* 0x040fe20000000074 */
[C---:B------:R-:W-:Y:S01]  /*0f00*/  FFMA R21, R32.reuse, R18, R50 ;  /* 0x0000001220157223 */ /* 0x040fe20000000032 */
[C---:B------:R-:W-:Y:S01]  /*0f10*/  FFMA R94, R32.reuse, R22, R20 ;  /* 0x00000016205e7223 */ /* 0x040fe20000000014 */
[----:B------:R-:W-:Y:S01]  /*0f20*/  FFMA R82, R32, R26, R69 ;  /* 0x0000001a20527223 */ /* 0x000fe20000000045 */
[----:B------:R-:W-:Y:S01]  /*0f30*/  FFMA R80, R33, R10, R124 ;  /* 0x0000000a21507223 */ /* 0x000fe2000000007c */
[----:B------:R-:W-:Y:S01]  /*0f40*/  FFMA R32, R35, R14, R45 ;  /* 0x0000000e23207223 */ /* 0x000fe2000000002d */
[----:B------:R-:W-:Y:S01]  /*0f50*/  FFMA R70, R74, R34, R115 ;  /* 0x000000224a467223 */ /* 0x000fe20000000073 */
[C---:B------:R-:W-:Y:S01]  /*0f60*/  FFMA R71, R34.reuse, R86, R119 ;  /* 0x0000005622477223 */ /* 0x040fe20000000077 */
[C---:B------:R-:W-:Y:S01]  /*0f70*/  FFMA R56, R34.reuse, R14, R12 ;  /* 0x0000000e22387223 */ /* 0x040fe2000000000c */
[C---:B------:R-:W-:Y:S01]  /*0f80*/  FFMA R54, R34.reuse, R18, R54 ;  /* 0x0000001222367223 */ /* 0x040fe20000000036 */
[C---:B------:R-:W-:Y:S01]  /*0f90*/  FFMA R52, R34.reuse, R22, R61 ;  /* 0x0000001622347223 */ /* 0x040fe2000000003d */
[----:B0-----:R-:W-:Y:S01]  /*0fa0*/  FFMA R124, R37, R98, R96 ;  /* 0x00000062257c7223 */ /* 0x001fe20000000060 */
[----:B------:R-:W-:Y:S01]  /*0fb0*/  FFMA R50, R34, R26, R65 ;  /* 0x0000001a22327223 */ /* 0x000fe20000000041 */
[----:B------:R-:W-:Y:S01]  /*0fc0*/  FFMA R90, R35, R18, R53 ;  /* 0x00000012235a7223 */ /* 0x000fe20000000035 */
[----:B------:R-:W-:Y:S01]  /*0fd0*/  FFMA R45, R36, R74, R103 ;  /* 0x0000004a242d7223 */ /* 0x000fe20000000067 */
[----:B------:R-:W-:Y:S01]  /*0fe0*/  FFMA R58, R74, R39, R72 ;  /* 0x000000274a3a7223 */ /* 0x000fe20000000048 */
[----:B------:R-:W-:Y:S01]  /*0ff0*/  FFMA R96, R39, R10, R8 ;  /* 0x0000000a27607223 */ /* 0x000fe20000000008 */
[C---:B------:R-:W-:Y:S01]  /*1000*/  FFMA R78, R33.reuse, R14, R44 ;  /* 0x0000000e214e7223 */ /* 0x040fe2000000002c */
[----:B------:R-:W-:Y:S01]  /*1010*/  FFMA R76, R33, R18, R16 ;  /* 0x00000012214c7223 */ /* 0x000fe20000000010 */
[----:B------:R-:W-:Y:S01]  /*1020*/  FFMA R34, R35, R98, R121 ;  /* 0x0000006223227223 */ /* 0x000fe20000000079 */
[C---:B------:R-:W-:Y:S01]  /*1030*/  FFMA R53, R36.reuse, R14, R41 ;  /* 0x0000000e24357223 */ /* 0x040fe20000000029 */
[-C--:B------:R-:W-:Y:S01]  /*1040*/  FFMA R103, R36, R18.reuse, R43 ;  /* 0x0000001224677223 */ /* 0x080fe2000000002b */
[-C--:B------:R-:W-:Y:S01]  /*1050*/  FFMA R72, R37, R18.reuse, R42 ;  /* 0x0000001225487223 */ /* 0x080fe2000000002a */
[----:B------:R-:W-:Y:S01]  /*1060*/  FFMA R8, R39, R18, R40 ;  /* 0x0000001227087223 */ /* 0x000fe20000000028 */
[C---:B------:R-:W-:Y:S01]  /*1070*/  FFMA R116, R74.reuse, R33, R113 ;  /* 0x000000214a747223 */ /* 0x040fe20000000071 */
[C---:B------:R-:W-:Y:S01]  /*1080*/  FFMA R66, R33.reuse, R22, R63 ;  /* 0x0000001621427223 */ /* 0x040fe2000000003f */
[----:B------:R-:W-:Y:S01]  /*1090*/  FFMA R62, R33, R26, R89 ;  /* 0x0000001a213e7223 */ /* 0x000fe20000000059 */
[C---:B------:R-:W-:Y:S01]  /*10a0*/  FFMA R44, R74.reuse, R35, R101 ;  /* 0x000000234a2c7223 */ /* 0x040fe20000000065 */
[C---:B------:R-:W-:Y:S01]  /*10b0*/  FFMA R92, R35.reuse, R86, R84 ;  /* 0x00000056235c7223 */ /* 0x040fe20000000054 */
[C---:B------:R-:W-:Y:S01]  /*10c0*/  FFMA R88, R35.reuse, R10, R125 ;  /* 0x0000000a23587223 */ /* 0x040fe2000000007d */
[C---:B------:R-:W-:Y:S01]  /*10d0*/  FFMA R16, R35.reuse, R22, R55 ;  /* 0x0000001623107223 */ /* 0x040fe20000000037 */
[----:B------:R-:W-:Y:S01]  /*10e0*/  FFMA R20, R35, R26, R91 ;  /* 0x0000001a23147223 */ /* 0x000fe2000000005b */
[----:B------:R-:W0:Y:S01]  /*10f0*/  LDS.128 R40, [R4+0x610] ;  /* 0x0006100004287984 */ /* 0x000e220000000c00 */
[----:B------:R-:W-:Y:S01]  /*1100*/  FFMA R64, R74, R37, R105 ;  /* 0x000000254a407223 */ /* 0x000fe20000000069 */
[C---:B------:R-:W-:Y:S01]  /*1110*/  FFMA R125, R36.reuse, R86, R73 ;  /* 0x00000056247d7223 */ /* 0x040fe20000000049 */
[-C--:B------:R-:W-:Y:S01]  /*1120*/  FFMA R121, R36, R98.reuse, R123 ;  /* 0x0000006224797223 */ /* 0x080fe2000000007b */
[CC--:B------:R-:W-:Y:S01]  /*1130*/  FFMA R117, R38.reuse, R98.reuse, R85 ;  /* 0x0000006226757223 */ /* 0x0c0fe20000000055 */
[----:B------:R-:W-:Y:S01]  /*1140*/  FFMA R12, R39, R98, R108 ;  /* 0x00000062270c7223 */ /* 0x000fe2000000006c */
[----:B------:R-:W-:Y:S01]  /*1150*/  FFMA R105, R38, R14, R9 ;  /* 0x0000000e26697223 */ /* 0x000fe20000000009 */
[----:B------:R-:W-:Y:S01]  /*1160*/  FFMA R61, R74, R38, R107 ;  /* 0x000000264a3d7223 */ /* 0x000fe2000000006b */
[-C--:B------:R-:W-:Y:S01]  /*1170*/  FFMA R102, R37, R86.reuse, R102 ;  /* 0x0000005625667223 */ /* 0x080fe20000000066 */
[CC--:B------:R-:W-:Y:S01]  /*1180*/  FFMA R69, R38.reuse, R86.reuse, R109 ;  /* 0x0000005626457223 */ /* 0x0c0fe2000000006d */
[----:B------:R-:W-:Y:S01]  /*1190*/  FFMA R104, R39, R86, R104 ;  /* 0x0000005627687223 */ /* 0x000fe20000000068 */
[C---:B------:R-:W-:Y:S01]  /*11a0*/  FFMA R55, R38.reuse, R10, R97 ;  /* 0x0000000a26377223 */ /* 0x040fe20000000061 */
[C---:B------:R-:W-:Y:S01]  /*11b0*/  FFMA R95, R38.reuse, R18, R13 ;  /* 0x00000012265f7223 */ /* 0x040fe2000000000d */
[----:B------:R-:W-:Y:S01]  /*11c0*/  FFMA R77, R38, R22, R17 ;  /* 0x00000016264d7223 */ /* 0x000fe20000000011 */
[-C--:B------:R-:W-:Y:S01]  /*11d0*/  FFMA R79, R36, R26.reuse, R79 ;  /* 0x0000001a244f7223 */ /* 0x080fe2000000004f */
[-C--:B------:R-:W-:Y:S01]  /*11e0*/  FFMA R118, R37, R26.reuse, R118 ;  /* 0x0000001a25767223 */ /* 0x080fe20000000076 */
[-C--:B------:R-:W-:Y:S01]  /*11f0*/  FFMA R67, R38, R26.reuse, R67 ;  /* 0x0000001a26437223 */ /* 0x080fe20000000043 */
[----:B------:R-:W-:Y:S01]  /*1200*/  FFMA R108, R39, R26, R59 ;  /* 0x0000001a276c7223 */ /* 0x000fe2000000003b */
[C---:B-1----:R-:W-:Y:S01]  /*1210*/  FFMA R73, R28.reuse, R75, R111 ;  /* 0x0000004b1c497223 */ /* 0x042fe2000000006f */
[C---:B------:R-:W-:Y:S01]  /*1220*/  FFMA R123, R28.reuse, R87, R57 ;  /* 0x000000571c7b7223 */ /* 0x040fe20000000039 */
[C---:B------:R-:W-:Y:S01]  /*1230*/  FFMA R85, R28.reuse, R15, R25 ;  /* 0x0000000f1c557223 */ /* 0x040fe20000000019 */
[----:B------:R-:W-:Y:S01]  /*1240*/  FFMA R9, R28, R19, R21 ;  /* 0x000000131c097223 */ /* 0x000fe20000000015 */
[CC--:B------:R-:W-:Y:S01]  /*1250*/  FFMA R113, R36.reuse, R10.reuse, R110 ;  /* 0x0000000a24717223 */ /* 0x0c0fe2000000006e */
[C---:B------:R-:W-:Y:S01]  /*1260*/  FFMA R122, R37.reuse, R10, R122 ;  /* 0x0000000a257a7223 */ /* 0x040fe2000000007a */
[-C--:B------:R-:W-:Y:S01]  /*1270*/  FFMA R120, R37, R14.reuse, R120 ;  /* 0x0000000e25787223 */ /* 0x080fe20000000078 */
[----:B------:R-:W-:Y:S01]  /*1280*/  FFMA R114, R39, R14, R114 ;  /* 0x0000000e27727223 */ /* 0x000fe20000000072 */
[-C--:B------:R-:W-:Y:S01]  /*1290*/  FFMA R81, R36, R22.reuse, R47 ;  /* 0x0000001624517223 */ /* 0x080fe2000000002f */
[-C--:B------:R-:W-:Y:S01]  /*12a0*/  FFMA R18, R37, R22.reuse, R48 ;  /* 0x0000001625127223 */ /* 0x080fe20000000030 */
[----:B------:R-:W-:Y:S01]  /*12b0*/  FFMA R24, R39, R22, R46 ;  /* 0x0000001627187223 */ /* 0x000fe2000000002e */
[C---:B------:R-:W-:Y:S01]  /*12c0*/  FFMA R119, R28.reuse, R99, R51 ;  /* 0x000000631c777223 */ /* 0x040fe20000000033 */
[C---:B------:R-:W-:Y:S01]  /*12d0*/  FFMA R107, R28.reuse, R11, R49 ;  /* 0x0000000b1c6b7223 */ /* 0x040fe20000000031 */
[C---:B------:R-:W-:Y:S01]  /*12e0*/  FFMA R25, R28.reuse, R23, R94 ;  /* 0x000000171c197223 */ /* 0x040fe2000000005e */
[----:B------:R-:W-:Y:S01]  /*12f0*/  FFMA R17, R28, R27, R82 ;  /* 0x0000001b1c117223 */ /* 0x000fe20000000052 */
[----:B------:R-:W-:Y:S01]  /*1300*/  FFMA R98, R75, R29, R116 ;  /* 0x0000001d4b627223 */ /* 0x000fe20000000074 */
[C---:B------:R-:W-:Y:S01]  /*1310*/  FFMA R21, R29.reuse, R87, R112 ;  /* 0x000000571d157223 */ /* 0x040fe20000000070 */
[C---:B------:R-:W-:Y:S01]  /*1320*/  FFMA R89, R29.reuse, R99, R106 ;  /* 0x000000631d597223 */ /* 0x040fe2000000006a */
[C---:B------:R-:W-:Y:S01]  /*1330*/  FFMA R111, R29.reuse, R11, R80 ;  /* 0x0000000b1d6f7223 */ /* 0x040fe20000000050 */
[C---:B------:R-:W-:Y:S01]  /*1340*/  FFMA R97, R29.reuse, R15, R78 ;  /* 0x0000000f1d617223 */ /* 0x040fe2000000004e */
[C---:B------:R-:W-:Y:S01]  /*1350*/  FFMA R91, R29.reuse, R19, R76 ;  /* 0x000000131d5b7223 */ /* 0x040fe2000000004c */
[C---:B------:R-:W-:Y:S01]  /*1360*/  FFMA R59, R29.reuse, R23, R66 ;  /* 0x000000171d3b7223 */ /* 0x040fe20000000042 */
[----:B------:R-:W-:Y:S01]  /*1370*/  FFMA R57, R29, R27, R62 ;  /* 0x0000001b1d397223 */ /* 0x000fe2000000003e */
[C---:B------:R-:W-:Y:S01]  /*1380*/  FFMA R63, R75.reuse, R30, R70 ;  /* 0x0000001e4b3f7223 */ /* 0x040fe20000000046 */
[C---:B------:R-:W-:Y:S01]  /*1390*/  FFMA R71, R30.reuse, R87, R71 ;  /* 0x000000571e477223 */ /* 0x040fe20000000047 */
[C---:B------:R-:W-:Y:S01]  /*13a0*/  FFMA R115, R30.reuse, R99, R68 ;  /* 0x000000631e737223 */ /* 0x040fe20000000044 */
[C---:B------:R-:W-:Y:S01]  /*13b0*/  FFMA R109, R30.reuse, R11, R60 ;  /* 0x0000000b1e6d7223 */ /* 0x040fe2000000003c */
        /* <DEDUP_REMOVED lines=12> */
[----:B------:R-:W-:Y:S04]  /*1480*/  LDS.128 R36, [R5+0x10] ;  /* 0x0000100005247984 */ /* 0x000fe80000000c00 */
[----:B------:R-:W1:Y:S04]  /*1490*/  LDS.128 R48, [R4+0x800] ;  /* 0x0008000004307984 */ /* 0x000e680000000c00 */
[----:B------:R-:W2:Y:S04]  /*14a0*/  LDS.128 R32, [R4+0x810] ;  /* 0x0008100004207984 */ /* 0x000ea80000000c00 */
[----:B------:R-:W3:Y:S01]  /*14b0*/  LDS.128 R28, [R5+0x30] ;  /* 0x00003000051c7984 */ /* 0x000ee20000000c00 */
[C---:B0-----:R-:W-:Y:S01]  /*14c0*/  FFMA R66, R40.reuse, R75, R45 ;  /* 0x0000004b28427223 */ /* 0x041fe2000000002d */
[----:B------:R-:W-:Y:S01]  /*14d0*/  FFMA R61, R75, R42, R61 ;  /* 0x0000002a4b3d7223 */ /* 0x000fe2000000003d */
[-C--:B------:R-:W-:Y:S01]  /*14e0*/  FFMA R125, R40, R87.reuse, R125 ;  /* 0x00000057287d7223 */ /* 0x080fe2000000007d */
[-C--:B------:R-:W-:Y:S01]  /*14f0*/  FFMA R22, R41, R87.reuse, R102 ;  /* 0x0000005729167223 */ /* 0x080fe20000000066 */
[-C--:B------:R-:W-:Y:S01]  /*1500*/  FFMA R69, R42, R87.reuse, R69 ;  /* 0x000000572a457223 */ /* 0x080fe20000000045 */
[----:B------:R-:W-:Y:S01]  /*1510*/  FFMA R14, R43, R87, R104 ;  /* 0x000000572b0e7223 */ /* 0x000fe20000000068 */
[----:B------:R-:W0:Y:S01]  /*1520*/  LDS.128 R44, [R5+0x50] ;  /* 0x00005000052c7984 */ /* 0x000e220000000c00 */
[-C--:B------:R-:W-:Y:S01]  /*1530*/  FFMA R113, R40, R11.reuse, R113 ;  /* 0x0000000b28717223 */ /* 0x080fe20000000071 */
[-C--:B------:R-:W-:Y:S01]  /*1540*/  FFMA R122, R41, R11.reuse, R122 ;  /* 0x0000000b297a7223 */ /* 0x080fe2000000007a */
[-C--:B------:R-:W-:Y:S01]  /*1550*/  FFMA R87, R42, R11.reuse, R55 ;  /* 0x0000000b2a577223 */ /* 0x080fe20000000037 */
[----:B------:R-:W-:Y:S01]  /*1560*/  FFMA R96, R43, R11, R96 ;  /* 0x0000000b2b607223 */ /* 0x000fe20000000060 */
[C---:B------:R-:W-:Y:S01]  /*1570*/  FFMA R64, R75.reuse, R41, R64 ;  /* 0x000000294b407223 */ /* 0x040fe20000000040 */
[----:B------:R-:W-:Y:S01]  /*1580*/  FFMA R58, R75, R43, R58 ;  /* 0x0000002b4b3a7223 */ /* 0x000fe2000000003a */
[C---:B------:R-:W-:Y:S01]  /*1590*/  FFMA R11, R40.reuse, R15, R53 ;  /* 0x0000000f280b7223 */ /* 0x040fe20000000035 */
[-C--:B------:R-:W-:Y:S01]  /*15a0*/  FFMA R103, R40, R19.reuse, R103 ;  /* 0x0000001328677223 */ /* 0x080fe20000000067 */
[----:B------:R-:W4:Y:S01]  /*15b0*/  LDS.128 R52, [R5+0x70] ;  /* 0x0000700005347984 */ /* 0x000f220000000c00 */
[-C--:B------:R-:W-:Y:S01]  /*15c0*/  FFMA R72, R41, R19.reuse, R72 ;  /* 0x0000001329487223 */ /* 0x080fe20000000048 */
[-C--:B------:R-:W-:Y:S01]  /*15d0*/  FFMA R95, R42, R19.reuse, R95 ;  /* 0x000000132a5f7223 */ /* 0x080fe2000000005f */
[----:B------:R-:W-:Y:S01]  /*15e0*/  FFMA R8, R43, R19, R8 ;  /* 0x000000132b087223 */ /* 0x000fe20000000008 */
[C---:B------:R-:W-:Y:S01]  /*15f0*/  FFMA R75, R40.reuse, R23, R81 ;  /* 0x00000017284b7223 */ /* 0x040fe20000000051 */
[-C--:B------:R-:W-:Y:S01]  /*1600*/  FFMA R121, R40, R99.reuse, R121 ;  /* 0x0000006328797223 */ /* 0x080fe20000000079 */
[-C--:B------:R-:W-:Y:S01]  /*1610*/  FFMA R124, R41, R99.reuse, R124 ;  /* 0x00000063297c7223 */ /* 0x080fe2000000007c */
[CC--:B------:R-:W-:Y:S01]  /*1620*/  FFMA R117, R42.reuse, R99.reuse, R117 ;  /* 0x000000632a757223 */ /* 0x0c0fe20000000075 */
[----:B------:R-:W-:Y:S01]  /*1630*/  FFMA R10, R43, R99, R12 ;  /* 0x000000632b0a7223 */ /* 0x000fe2000000000c */
[-C--:B------:R-:W-:Y:S01]  /*1640*/  FFMA R18, R41, R23.reuse, R18 ;  /* 0x0000001729127223 */ /* 0x080fe20000000012 */
[-C--:B------:R-:W-:Y:S01]  /*1650*/  FFMA R19, R42, R23.reuse, R77 ;  /* 0x000000172a137223 */ /* 0x080fe2000000004d */
[----:B------:R-:W-:Y:S01]  /*1660*/  FFMA R24, R43, R23, R24 ;  /* 0x000000172b187223 */ /* 0x000fe20000000018 */
[----:B------:R-:W5:Y:S01]  /*1670*/  LDS.128 R80, [R5+0x90] ;  /* 0x0000900005507984 */ /* 0x000f620000000c00 */
[C---:B-1----:R-:W-:Y:S01]  /*1680*/  FFMA R12, R36.reuse, R50, R63 ;  /* 0x00000032240c7223 */ /* 0x042fe2000000003f */
[----:B--2---:R-:W-:-:S02]  /*1690*/  FFMA R20, R36, R34, R61 ;  /* 0x0000002224147223 */ /* 0x004fc4000000003d */
[----:B------:R-:W1:Y:S01]  /*16a0*/  LDS.128 R60, [R5+0xd0] ;  /* 0x0000d000053c7984 */ /* 0x000e620000000c00 */
[C---:B---3--:R-:W-:Y:S01]  /*16b0*/  FFMA R99, R28.reuse, R50, R71 ;  /* 0x000000321c637223 */ /* 0x048fe20000000047 */
[C---:B------:R-:W-:Y:S02]  /*16c0*/  FFMA R23, R28.reuse, R34, R69 ;  /* 0x000000221c177223 */ /* 0x040fe40000000045 */
[----:B------:R-:W2:Y:S01]  /*16d0*/  LDS.128 R68, [R5+0xf0] ;  /* 0x0000f00005447984 */ /* 0x000ea20000000c00 */
[----:B------:R-:W-:Y:S01]  /*16e0*/  FFMA R112, R28, R49, R21 ;  /* 0x000000311c707223 */ /* 0x000fe20000000015 */
[-C--:B------:R-:W-:Y:S01]  /*16f0*/  FFMA R106, R48, R28.reuse, R123 ;  /* 0x0000001c306a7223 */ /* 0x080fe2000000007b */
[----:B------:R-:W-:Y:S01]  /*1700*/  FFMA R92, R28, R51, R92 ;  /* 0x000000331c5c7223 */ /* 0x000fe2000000005c */
[----:B------:R-:W-:Y:S01]  /*1710*/  FFMA R21, R32, R28, R125 ;  /* 0x0000001c20157223 */ /* 0x000fe2000000007d */
[----:B------:R-:W-:Y:S01]  /*1720*/  FFMA R22, R28, R33, R22 ;  /* 0x000000211c167223 */ /* 0x000fe20000000016 */
        /* <DEDUP_REMOVED lines=8> */
[-C--:B------:R-:W-:Y:S01]  /*17b0*/  FFMA R58, R36, R35.reuse, R58 ;  /* 0x00000023243a7223 */ /* 0x080fe2000000003a */
[----:B------:R-:W-:Y:S01]  /*17c0*/  FFMA R28, R28, R35, R14 ;  /* 0x000000231c1c7223 */ /* 0x000fe2000000000e */
[----:B0-----:R-:W-:Y:S01]  /*17d0*/  FFMA R102, R44, R49, R89 ;  /* 0x000000312c667223 */ /* 0x001fe20000000059 */
        /* <DEDUP_REMOVED lines=8> */
[----:B------:R0:W3:Y:S01]  /*1860*/  LDS.128 R76, [R5+0xb0] ;  /* 0x0000b000054c7984 */ /* 0x0000e20000000c00 */
[----:B----4-:R-:W-:Y:S01]  /*1870*/  FFMA R116, R48, R52, R107 ;  /* 0x0000003430747223 */ /* 0x010fe2000000006b */
[C---:B------:R-:W-:Y:S01]  /*1880*/  FFMA R104, R52.reuse, R49, R111 ;  /* 0x0000003134687223 */ /* 0x040fe2000000006f */
[C---:B------:R-:W-:Y:S01]  /*1890*/  FFMA R94, R52.reuse, R50, R109 ;  /* 0x00000032345e7223 */ /* 0x040fe2000000006d */
[----:B------:R-:W-:Y:S01]  /*18a0*/  FFMA R88, R52, R51, R88 ;  /* 0x0000003334587223 */ /* 0x000fe20000000058 */
[----:B------:R-:W-:Y:S01]  /*18b0*/  FFMA R10, R32, R52, R113 ;  /* 0x00000034200a7223 */ /* 0x000fe20000000071 */
[C---:B------:R-:W-:Y:S01]  /*18c0*/  FFMA R122, R52.reuse, R33, R122 ;  /* 0x00000021347a7223 */ /* 0x040fe2000000007a */
[C---:B------:R-:W-:Y:S01]  /*18d0*/  FFMA R87, R52.reuse, R34, R87 ;  /* 0x0000002234577223 */ /* 0x040fe20000000057 */
[----:B------:R-:W-:Y:S01]  /*18e0*/  FFMA R44, R52, R35, R96 ;  /* 0x00000023342c7223 */ /* 0x000fe20000000060 */
[----:B-----5:R-:W-:Y:S01]  /*18f0*/  FFMA R123, R48, R80, R85 ;  /* 0x00000050307b7223 */ /* 0x020fe20000000055 */
[C---:B------:R-:W-:Y:S01]  /*1900*/  FFMA R52, R80.reuse, R51, R74 ;  /* 0x0000003350347223 */ /* 0x040fe2000000004a */
[C---:B------:R-:W-:Y:S01]  /*1910*/  FFMA R97, R80.reuse, R49, R97 ;  /* 0x0000003150617223 */ /* 0x040fe20000000061 */
[----:B------:R-:W-:Y:S01]  /*1920*/  FFMA R96, R80, R50, R101 ;  /* 0x0000003250607223 */ /* 0x000fe20000000065 */
[----:B------:R-:W-:Y:S01]  /*1930*/  FFMA R11, R32, R80, R11 ;  /* 0x00000050200b7223 */ /* 0x000fe2000000000b */
[C---:B------:R-:W-:Y:S01]  /*1940*/  FFMA R120, R80.reuse, R33, R120 ;  /* 0x0000002150787223 */ /* 0x040fe20000000078 */
[CC--:B------:R-:W-:Y:S01]  /*1950*/  FFMA R85, R80.reuse, R34.reuse, R105 ;  /* 0x0000002250557223 */ /* 0x0c0fe20000000069 */
[----:B------:R-:W-:Y:S01]  /*1960*/  FFMA R74, R80, R35, R114 ;  /* 0x00000023504a7223 */ /* 0x000fe20000000072 */
[-C--:B------:R-:W-:Y:S01]  /*1970*/  FFMA R118, R41, R27.reuse, R118 ;  /* 0x0000001b29767223 */ /* 0x080fe20000000076 */
[-C--:B------:R-:W-:Y:S01]  /*1980*/  FFMA R67, R42, R27.reuse, R67 ;  /* 0x0000001b2a437223 */ /* 0x080fe20000000043 */
[----:B------:R-:W-:Y:S01]  /*1990*/  FFMA R108, R43, R27, R108 ;  /* 0x0000001b2b6c7223 */ /* 0x000fe2000000006c */
[C---:B-1----:R-:W-:Y:S01]  /*19a0*/  FFMA R114, R60.reuse, R51, R16 ;  /* 0x000000333c727223 */ /* 0x042fe20000000010 */
[C---:B------:R-:W-:Y:S01]  /*19b0*/  FFMA R80, R60.reuse, R33, R18 ;  /* 0x000000213c507223 */ /* 0x040fe20000000012 */
[----:B0-----:R-:W-:Y:S01]  /*19c0*/  FFMA R5, R60, R34, R19 ;  /* 0x000000223c057223 */ /* 0x001fe20000000013 */
[C---:B--2---:R-:W-:Y:S01]  /*19d0*/  FFMA R119, R48.reuse, R68, R17 ;  /* 0x0000004430777223 */ /* 0x044fe20000000011 */
[----:B------:R-:W0:Y:S04]  /*19e0*/  LDS.128 R40, [R4+0xa00] ;  /* 0x000a000004287984 */ /* 0x000e280000000c00 */
[----:B------:R-:W1:Y:S01]  /*19f0*/  LDS.128 R16, [R4+0xa10] ;  /* 0x000a100004107984 */ /* 0x000e620000000c00 */
[----:B------:R-:W-:Y:S01]  /*1a00*/  FFMA R117, R48, R60, R25 ;  /* 0x0000003c30757223 */ /* 0x000fe20000000019 */
[CC--:B------:R-:W-:Y:S01]  /*1a10*/  FFMA R59, R60.reuse, R49.reuse, R59 ;  /* 0x000000313c3b7223 */ /* 0x0c0fe2000000003b */
[-C--:B------:R-:W-:Y:S01]  /*1a20*/  FFMA R65, R60, R50.reuse, R65 ;  /* 0x000000323c417223 */ /* 0x080fe20000000041 */
[C---:B------:R-:W-:Y:S01]  /*1a30*/  FFMA R57, R68.reuse, R49, R57 ;  /* 0x0000003144397223 */ /* 0x040fe20000000039 */
[----:B------:R-:W-:Y:S01]  /*1a40*/  FFMA R13, R68, R50, R13 ;  /* 0x00000032440d7223 */ /* 0x000fe2000000000d */
[----:B------:R-:W-:Y:S01]  /*1a50*/  FFMA R25, R32, R60, R75 ;  /* 0x0000003c20197223 */ /* 0x000fe2000000004b */
[----:B------:R-:W-:Y:S01]  /*1a60*/  FFMA R24, R60, R35, R24 ;  /* 0x000000233c187223 */ /* 0x000fe20000000018 */
[C---:B------:R-:W-:Y:S01]  /*1a70*/  FFMA R60, R68.reuse, R51, R26 ;  /* 0x00000033443c7223 */ /* 0x040fe2000000001a */
[----:B------:R-:W-:Y:S01]  /*1a80*/  FFMA R118, R68, R33, R118 ;  /* 0x0000002144767223 */ /* 0x000fe20000000076 */
[----:B---3--:R-:W-:Y:S01]  /*1a90*/  FFMA R107, R76, R49, R91 ;  /* 0x000000314c6b7223 */ /* 0x008fe2000000005b */
[-C--:B------:R-:W-:Y:S01]  /*1aa0*/  FFMA R121, R48, R76.reuse, R9 ;  /* 0x0000004c30797223 */ /* 0x080fe20000000009 */
[----:B------:R-:W-:Y:S01]  /*1ab0*/  FFMA R90, R76, R51, R90 ;  /* 0x000000334c5a7223 */ /* 0x000fe2000000005a */
[----:B------:R-:W-:Y:S01]  /*1ac0*/  FFMA R9, R32, R76, R103 ;  /* 0x0000004c20097223 */ /* 0x000fe20000000067 */
[C---:B------:R-:W-:Y:S01]  /*1ad0*/  FFMA R27, R76.reuse, R34, R95 ;  /* 0x000000224c1b7223 */ /* 0x040fe2000000005f */
[C---:B------:R-:W-:Y:S01]  /*1ae0*/  FFMA R8, R76.reuse, R35, R8 ;  /* 0x000000234c087223 */ /* 0x040fe20000000008 */
[C---:B------:R-:W-:Y:S01]  /*1af0*/  FFMA R91, R76.reuse, R50, R93 ;  /* 0x000000324c5b7223 */ /* 0x040fe2000000005d */
[----:B------:R-:W-:Y:S01]  /*1b00*/  FFMA R72, R76, R33, R72 ;  /* 0x000000214c487223 */ /* 0x000fe20000000048 */
[----:B------:R-:W-:Y:S01]  /*1b10*/  FFMA R34, R68, R34, R67 ;  /* 0x0000002244227223 */ /* 0x000fe20000000043 */
[----:B------:R-:W-:Y:S01]  /*1b20*/  FFMA R48, R32, R68, R15 ;  /* 0x0000004420307223 */ /* 0x000fe2000000000f */
[----:B------:R-:W-:Y:S01]  /*1b30*/  FFMA R76, R68, R35, R108 ;  /* 0x00000023444c7223 */ /* 0x000fe2000000006c */
[----:B0-----:R-:W-:Y:S01]  /*1b40*/  FFMA R50, R40, R37, R73 ;  /* 0x0000002528327223 */ /* 0x001fe20000000049 */
        /* <DEDUP_REMOVED lines=9> */
[C---:B-1----:R-:W-:Y:S01]  /*1be0*/  FFMA R33, R37.reuse, R18, R20 ;  /* 0x0000001225217223 */ /* 0x042fe20000000014 */
[-C--:B------:R-:W-:Y:S01]  /*1bf0*/  FFMA R32, R40, R29.reuse, R106 ;  /* 0x0000001d28207223 */ /* 0x080fe2000000006a */
        /* <DEDUP_REMOVED lines=18> */
[C---:B------:R-:W-:Y:S01]  /*1d20*/  FFMA R26, R40.reuse, R45, R110 ;  /* 0x0000002d281a7223 */ /* 0x040fe2000000006e */
[-C--:B------:R-:W-:Y:S01]  /*1d30*/  FFMA R125, R40, R53.reuse, R116 ;  /* 0x00000035287d7223 */ /* 0x080fe20000000074 */
[----:B------:R-:W-:Y:S01]  /*1d40*/  FFMA R95, R42, R53, R94 ;  /* 0x000000352a5f7223 */ /* 0x000fe2000000005e */
[----:B------:R-:W0:Y:S01]  /*1d50*/  LDS.128 R12, [R4+0xc00] ;  /* 0x000c0000040c7984 */ /* 0x000e220000000c00 */
[----:B------:R-:W-:Y:S01]  /*1d60*/  FFMA R43, R43, R69, R60 ;  /* 0x000000452b2b7223 */ /* 0x000fe2000000003c */
[-C--:B------:R-:W-:Y:S01]  /*1d70*/  FFMA R29, R16, R45.reuse, R56 ;  /* 0x0000002d101d7223 */ /* 0x080fe20000000038 */
[-C--:B------:R-:W-:Y:S01]  /*1d80*/  FFMA R124, R17, R45.reuse, R124 ;  /* 0x0000002d117c7223 */ /* 0x080fe2000000007c */
[-C--:B------:R-:W-:Y:S01]  /*1d90*/  FFMA R89, R18, R45.reuse, R89 ;  /* 0x0000002d12597223 */ /* 0x080fe20000000059 */
[----:B------:R-:W-:Y:S01]  /*1da0*/  FFMA R36, R19, R45, R36 ;  /* 0x0000002d13247223 */ /* 0x000fe20000000024 */
[-C--:B------:R-:W-:Y:S01]  /*1db0*/  FFMA R37, R16, R53.reuse, R10 ;  /* 0x0000003510257223 */ /* 0x080fe2000000000a */
[-C--:B------:R-:W-:Y:S01]  /*1dc0*/  FFMA R122, R17, R53.reuse, R122 ;  /* 0x00000035117a7223 */ /* 0x080fe2000000007a */
[-C--:B------:R-:W-:Y:S01]  /*1dd0*/  FFMA R87, R18, R53.reuse, R87 ;  /* 0x0000003512577223 */ /* 0x080fe20000000057 */
[C---:B------:R-:W-:Y:S01]  /*1de0*/  FFMA R44, R19.reuse, R53, R44 ;  /* 0x00000035132c7223 */ /* 0x040fe2000000002c */
[C---:B------:R-:W-:Y:S01]  /*1df0*/  FFMA R45, R16.reuse, R81, R11 ;  /* 0x00000051102d7223 */ /* 0x040fe2000000000b */
[-C--:B------:R-:W-:Y:S01]  /*1e00*/  FFMA R53, R16, R77.reuse, R9 ;  /* 0x0000004d10357223 */ /* 0x080fe20000000009 */
[----:B------:R-:W-:-:S02]  /*1e10*/  FFMA R60, R19, R77, R8 ;  /* 0x0000004d133c7223 */ /* 0x000fc40000000008 */
[----:B------:R-:W1:Y:S01]  /*1e20*/  LDS.128 R8, [R4+0xc10] ;  /* 0x000c100004087984 */ /* 0x000e620000000c00 */
[C---:B------:R-:W-:Y:S01]  /*1e30*/  FFMA R123, R40.reuse, R81, R123 ;  /* 0x00000051287b7223 */ /* 0x040fe2000000007b */
[C---:B------:R-:W-:Y:S01]  /*1e40*/  FFMA R121, R40.reuse, R77, R121 ;  /* 0x0000004d28797223 */ /* 0x040fe20000000079 */
[C---:B------:R-:W-:Y:S01]  /*1e50*/  FFMA R117, R40.reuse, R61, R117 ;  /* 0x0000003d28757223 */ /* 0x040fe20000000075 */
[----:B------:R-:W-:Y:S01]  /*1e60*/  FFMA R119, R40, R69, R119 ;  /* 0x0000004528777223 */ /* 0x000fe20000000077 */
[-C--:B------:R-:W-:Y:S01]  /*1e70*/  FFMA R93, R42, R81.reuse, R96 ;  /* 0x000000512a5d7223 */ /* 0x080fe20000000060 */
[-C--:B------:R-:W-:Y:S01]  /*1e80*/  FFMA R120, R17, R81.reuse, R120 ;  /* 0x0000005111787223 */ /* 0x080fe20000000078 */
[-C--:B------:R-:W-:Y:S01]  /*1e90*/  FFMA R85, R18, R81.reuse, R85 ;  /* 0x0000005112557223 */ /* 0x080fe20000000055 */
[----:B------:R-:W-:Y:S01]  /*1ea0*/  FFMA R74, R19, R81, R74 ;  /* 0x00000051134a7223 */ /* 0x000fe2000000004a */
[----:B------:R-:W-:Y:S01]  /*1eb0*/  FFMA R91, R42, R77, R91 ;  /* 0x0000004d2a5b7223 */ /* 0x000fe2000000005b */
[----:B------:R-:W-:Y:S01]  /*1ec0*/  FFMA R81, R16, R61, R25 ;  /* 0x0000003d10517223 */ /* 0x000fe20000000019 */
[CC--:B------:R-:W-:Y:S01]  /*1ed0*/  FFMA R72, R17.reuse, R77.reuse, R72 ;  /* 0x0000004d11487223 */ /* 0x0c0fe20000000048 */
[----:B------:R-:W-:Y:S01]  /*1ee0*/  FFMA R27, R18, R77, R27 ;  /* 0x0000004d121b7223 */ /* 0x000fe2000000001b */
[----:B------:R-:W-:Y:S01]  /*1ef0*/  FFMA R25, R16, R69, R48 ;  /* 0x0000004510197223 */ /* 0x000fe20000000030 */
[-C--:B------:R-:W-:Y:S01]  /*1f00*/  FFMA R80, R17, R61.reuse, R80 ;  /* 0x0000003d11507223 */ /* 0x080fe20000000050 */
[CC--:B------:R-:W-:Y:S01]  /*1f10*/  FFMA R77, R18.reuse, R61.reuse, R5 ;  /* 0x0000003d124d7223 */ /* 0x0c0fe20000000005 */
[----:B------:R-:W-:Y:S01]  /*1f20*/  FFMA R68, R19, R61, R24 ;  /* 0x0000003d13447223 */ /* 0x000fe20000000018 */
[-C--:B------:R-:W-:Y:S01]  /*1f30*/  FFMA R118, R17, R69.reuse, R118 ;  /* 0x0000004511767223 */ /* 0x080fe20000000076 */
[-C--:B------:R-:W-:Y:S01]  /*1f40*/  FFMA R5, R18, R69.reuse, R34 ;  /* 0x0000004512057223 */ /* 0x080fe20000000022 */
[----:B------:R-:W-:Y:S01]  /*1f50*/  FFMA R76, R19, R69, R76 ;  /* 0x00000045134c7223 */ /* 0x000fe2000000004c */
[C---:B0-----:R-:W-:Y:S01]  /*1f60*/  FFMA R16, R12.reuse, R30, R32 ;  /* 0x0000001e0c107223 */ /* 0x041fe20000000020 */
        /* <DEDUP_REMOVED lines=32> */
[-C--:B-1----:R-:W-:Y:S01]  /*2170*/  FFMA R21, R8, R30.reuse, R21 ;  /* 0x0000001e08157223 */ /* 0x082fe20000000015 */
[-C--:B------:R-:W-:Y:S01]  /*2180*/  FFMA R22, R9, R30.reuse, R22 ;  /* 0x0000001e09167223 */ /* 0x080fe20000000016 */
[-C--:B------:R-:W-:Y:S01]  /*2190*/  FFMA R23, R10, R30.reuse, R23 ;  /* 0x0000001e0a177223 */ /* 0x080fe20000000017 */
[----:B------:R-:W-:Y:S01]  /*21a0*/  FFMA R28, R11, R30, R28 ;  /* 0x0000001e0b1c7223 */ /* 0x000fe2000000001c */
        /* <DEDUP_REMOVED lines=16> */
[----:B------:R-:W-:-:S02]  /*22b0*/  FFMA R54, R9, R78, R72 ;  /* 0x0000004e09367223 */ /* 0x000fc40000000048 */
[----:B------:R-:W1:Y:S01]  /*22c0*/  LDS.128 R72, [R4+0xe10] ;  /* 0x000e100004487984 */ /* 0x000e620000000c00 */
[C---:B------:R-:W-:Y:S01]  /*22d0*/  FFMA R61, R10.reuse, R78, R27 ;  /* 0x0000004e0a3d7223 */ /* 0x040fe2000000001b */
[C---:B------:R-:W-:Y:S01]  /*22e0*/  FFMA R77, R10.reuse, R62, R77 ;  /* 0x0000003e0a4d7223 */ /* 0x040fe2000000004d */
[----:B------:R-:W-:Y:S01]  /*22f0*/  FFMA R5, R10, R70, R5 ;  /* 0x000000460a057223 */ /* 0x000fe20000000005 */
[C---:B------:R-:W-:Y:S01]  /*2300*/  FFMA R60, R11.reuse, R78, R60 ;  /* 0x0000004e0b3c7223 */ /* 0x040fe2000000003c */
[C---:B------:R-:W-:Y:S01]  /*2310*/  FFMA R68, R11.reuse, R62, R68 ;  /* 0x0000003e0b447223 */ /* 0x040fe20000000044 */
[----:B------:R-:W-:Y:S01]  /*2320*/  FFMA R76, R11, R70, R76 ;  /* 0x000000460b4c7223 */ /* 0x000fe2000000004c */
[C---:B0-----:R-:W-:Y:S01]  /*2330*/  FFMA R10, R39.reuse, R66, R18 ;  /* 0x00000042270a7223 */ /* 0x041fe20000000012 */
        /* <DEDUP_REMOVED lines=9> */
[----:B------:R-:W-:Y:S01]  /*23d0*/  UIADD3 UR5, UPT, UPT, UR5, 0x1, URZ ;  /* 0x0000000105057890 */ /* 0x000fe2000fffe0ff */
[C---:B-1----:R-:W-:Y:S01]  /*23e0*/  FFMA R12, R72.reuse, R39, R13 ;  /* 0x00000027480c7223 */ /* 0x042fe2000000000d */
        /* <DEDUP_REMOVED lines=9> */
[----:B------:R-:W-:-:S02]  /*2480*/  FFMA R30, R74, R47, R89 ;  /* 0x0000002f4a1e7223 */ /* 0x000fc40000000059 */
[----:B------:R-:W0:Y:S01]  /*2490*/  LDC R89, c[0x0][0x39c] ;  /* 0x0000e700ff597b82 */ /* 0x000e220000000800 */
[C---:B------:R-:W-:Y:S01]  /*24a0*/  FFMA R53, R8.reuse, R78, R53 ;  /* 0x0000004e08357223 */ /* 0x040fe20000000035 */
[C---:B------:R-:W-:Y:S01]  /*24b0*/  FFMA R81, R8.reuse, R62, R81 ;  /* 0x0000003e08517223 */ /* 0x040fe20000000051 */
[----:B------:R-:W-:Y:S01]  /*24c0*/  FFMA R69, R8, R70, R25 ;  /* 0x0000004608457223 */ /* 0x000fe20000000019 */
[C---:B------:R-:W-:Y:S01]  /*24d0*/  FFMA R8, R64.reuse, R39, R17 ;  /* 0x0000002740087223 */ /* 0x040fe20000000011 */
[----:B------:R-:W-:Y:S01]  /*24e0*/  UISETP.NE.AND UP0, UPT, UR5, URZ, UPT ;  /* 0x000000ff0500728c */ /* 0x000fe2000bf05270 */
[-C--:B------:R-:W-:Y:S01]  /*24f0*/  FFMA R16, R64, R31.reuse, R16 ;  /* 0x0000001f40107223 */ /* 0x080fe20000000010 */
[----:B------:R-:W-:Y:S01]  /*2500*/  FFMA R17, R65, R31, R112 ;  /* 0x0000001f41117223 */ /* 0x000fe20000000070 */
[----:B------:R-:W-:Y:S01]  /*2510*/  FFMA R31, R75, R47, R36 ;  /* 0x0000002f4b1f7223 */ /* 0x000fe20000000024 */
[C---:B------:R-:W-:Y:S01]  /*2520*/  FFMA R80, R9.reuse, R62, R80 ;  /* 0x0000003e09507223 */ /* 0x040fe20000000050 */
[----:B------:R-:W-:Y:S01]  /*2530*/  FFMA R78, R9, R70, R118 ;  /* 0x00000046094e7223 */ /* 0x000fe20000000076 */
[C---:B------:R-:W-:Y:S01]  /*2540*/  FFMA R36, R72.reuse, R55, R37 ;  /* 0x0000003748247223 */ /* 0x040fe20000000025 */
[----:B------:R-:W-:Y:S01]  /*2550*/  FFMA R9, R39, R65, R114 ;  /* 0x0000004127097223 */ /* 0x000fe20000000072 */
[----:B------:R-:W-:Y:S01]  /*2560*/  FFMA R37, R73, R55, R38 ;  /* 0x0000003749257223 */ /* 0x000fe20000000026 */
[----:B------:R-:W-:Y:S01]  /*2570*/  FFMA R52, R72, R79, R53 ;  /* 0x0000004f48347223 */ /* 0x000fe20000000035 */
[-C--:B------:R-:W-:Y:S01]  /*2580*/  FFMA R32, R64, R55.reuse, R32 ;  /* 0x0000003740207223 */ /* 0x080fe20000000020 */
[-C--:B------:R-:W-:Y:S01]  /*2590*/  FFMA R33, R65, R55.reuse, R108 ;  /* 0x0000003741217223 */ /* 0x080fe2000000006c */
[-C--:B------:R-:W-:Y:S01]  /*25a0*/  FFMA R34, R66, R55.reuse, R34 ;  /* 0x0000003742227223 */ /* 0x080fe20000000022 */
[CC--:B------:R-:W-:Y:S01]  /*25b0*/  FFMA R38, R74.reuse, R55.reuse, R87 ;  /* 0x000000374a267223 */ /* 0x0c0fe20000000057 */
[----:B------:R-:W-:Y:S01]  /*25c0*/  FFMA R39, R75, R55, R44 ;  /* 0x000000374b277223 */ /* 0x000fe2000000002c */
[-C--:B------:R-:W-:Y:S01]  /*25d0*/  FFMA R53, R73, R79.reuse, R54 ;  /* 0x0000004f49357223 */ /* 0x080fe20000000036 */
[-C--:B------:R-:W-:Y:S01]  /*25e0*/  FFMA R54, R74, R79.reuse, R61 ;  /* 0x0000004f4a367223 */ /* 0x080fe2000000003d */
        /* <DEDUP_REMOVED lines=18> */
[-C--:B------:R-:W-:Y:S01]  /*2710*/  FFMA R68, R72, R71.reuse, R69 ;  /* 0x0000004748447223 */ /* 0x080fe20000000045 */
[-C--:B------:R-:W-:Y:S01]  /*2720*/  FFMA R64, R64, R71.reuse, R116 ;  /* 0x0000004740407223 */ /* 0x080fe20000000074 */
[-C--:B------:R-:W-:Y:S01]  /*2730*/  FFMA R65, R65, R71.reuse, R102 ;  /* 0x0000004741417223 */ /* 0x080fe20000000066 */
[----:B------:R-:W-:Y:S01]  /*2740*/  FFMA R66, R66, R71, R96 ;  /* 0x0000004742427223 */ /* 0x000fe20000000060 */
[C---:B------:R-:W-:Y:S01]  /*2750*/  FFMA R45, R73.reuse, R83, R46 ;  /* 0x00000053492d7223 */ /* 0x040fe2000000002e */
[-C--:B------:R-:W-:Y:S01]  /*2760*/  FFMA R69, R73, R71.reuse, R78 ;  /* 0x0000004749457223 */ /* 0x080fe2000000004e */
[C---:B------:R-:W-:Y:S01]  /*2770*/  FFMA R70, R74.reuse, R71, R5 ;  /* 0x000000474a467223 */ /* 0x040fe20000000005 */
[-C--:B------:R-:W-:Y:S01]  /*2780*/  FFMA R46, R74, R83.reuse, R85 ;  /* 0x000000534a2e7223 */ /* 0x080fe20000000055 */
[C---:B------:R-:W-:Y:S01]  /*2790*/  FFMA R47, R75.reuse, R83, R82 ;  /* 0x000000534b2f7223 */ /* 0x040fe20000000052 */
[----:B------:R-:W-:Y:S01]  /*27a0*/  FFMA R71, R75, R71, R76 ;  /* 0x000000474b477223 */ /* 0x000fe2000000004c */
[----:B0-----:R-:W-:-:S02]  /*27b0*/  LEA R2, R89, R2, 0x3 ;  /* 0x0000000259027211 */ /* 0x001fc400078e18ff */
[----:B------:R-:W-:Y:S01]  /*27c0*/  IADD3 R6, PT, PT, R6, 0x8, RZ ;  /* 0x0000000806067810 */ /* 0x000fe20007ffe0ff */
[----:B------:R-:W-:Y:S06]  /*27d0*/  BAR.SYNC.DEFER_BLOCKING 0x0 ;  /* 0x0000000000007b1d */ /* 0x000fec0000010000 */
[----:B------:R-:W-:Y:S05]  /*27e0*/  BRA.U UP0, `(.L_x_1) ;  /* 0xffffffdd001c7547 */ /* 0x000fea000b83ffff */
.L_x_0:
[----:B------:R-:W1:Y:S01]  /*27f0*/  S2R R2, SR_CTAID.Y ;  /* 0x0000000000027919 */ /* 0x000e620000002600 */
[----:B------:R-:W2:Y:S01]  /*2800*/  LDC R81, c[0x0][0x39c] ;  /* 0x0000e700ff517b82 */ /* 0x000ea20000000800 */
[----:B------:R-:W3:Y:S07]  /*2810*/  S2R R7, SR_CTAID.X ;  /* 0x0000000000077919 */ /* 0x000eee0000002500 */
[----:B------:R-:W4:Y:S01]  /*2820*/  LDC.64 R4, c[0x0][0x390] ;  /* 0x0000e400ff047b82 */ /* 0x000f220000000a00 */
[----:B-1----:R-:W-:-:S02]  /*2830*/  LEA R3, R2, R3, 0x4 ;  /* 0x0000000302037211 */ /* 0x002fc400078e20ff */
[----:B---3--:R-:W-:Y:S02]  /*2840*/  LEA R2, R7, R0, 0x4 ;  /* 0x0000000007027211 */ /* 0x008fe400078e20ff */
[----:B------:R-:W-:Y:S02]  /*2850*/  SHF.L.U32 R0, R3, 0x3, RZ ;  /* 0x0000000303007819 */ /* 0x000fe400000006ff */
[----:B------:R-:W-:-:S05]  /*2860*/  SHF.L.U32 R3, R2, 0x3, RZ ;  /* 0x0000000302037819 */ /* 0x000fca00000006ff */
[----:B--2---:R-:W-:-:S04]  /*2870*/  IMAD R3, R0, R81, R3 ;  /* 0x0000005100037224 */ /* 0x004fc800078e0203 */
[----:B----4-:R-:W-:-:S05]  /*2880*/  IMAD.WIDE R2, R3, 0x4, R4 ;  /* 0x0000000403027825 */ /* 0x010fca00078e0204 */
[----:B0-----:R0:W-:Y:S01]  /*2890*/  STG.E.128 desc[UR10][R2.64], R8 ;  /* 0x0000000802007986 */ /* 0x0011e2000c101d0a */
[----:B------:R-:W-:-:S03]  /*28a0*/  IMAD.WIDE R4, R81, 0x4, R2 ;  /* 0x0000000451047825 */ /* 0x000fc600078e0202 */
[----:B------:R-:W-:Y:S01]  /*28b0*/  STG.E.128 desc[UR10][R2.64+0x10], R12 ;  /* 0x0000100c02007986 */ /* 0x000fe2000c101d0a */
[----:B------:R-:W-:-:S03]  /*28c0*/  IMAD.WIDE R6, R81, 0x4, R4 ;  /* 0x0000000451067825 */ /* 0x000fc600078e0204 */
[----:B------:R-:W-:Y:S04]  /*28d0*/  STG.E.128 desc[UR10][R4.64], R16 ;  /* 0x0000001004007986 */ /* 0x000fe8000c101d0a */
[----:B------:R-:W-:Y:S01]  /*28e0*/  STG.E.128 desc[UR10][R4.64+0x10], R20 ;  /* 0x0000101404007986 */ /* 0x000fe2000c101d0a */
        /* <DEDUP_REMOVED lines=10> */
[----:B0-----:R-:W-:-:S03]  /*2990*/  IMAD.WIDE R8, R81, 0x4, R78 ;  /* 0x0000000451087825 */ /* 0x001fc600078e024e */
[----:B------:R-:W-:Y:S04]  /*29a0*/  STG.E.128 desc[UR10][R76.64], R48 ;  /* 0x000000304c007986 */ /* 0x000fe8000c101d0a */
[----:B------:R-:W-:Y:S04]  /*29b0*/  STG.E.128 desc[UR10][R76.64+0x10], R52 ;  /* 0x000010344c007986 */ /* 0x000fe8000c101d0a */
[----:B------:R-:W-:Y:S04]  /*29c0*/  STG.E.128 desc[UR10][R78.64], R56 ;  /* 0x000000384e007986 */ /* 0x000fe8000c101d0a */
[----:B------:R-:W-:Y:S04]  /*29d0*/  STG.E.128 desc[UR10][R78.64+0x10], R60 ;  /* 0x0000103c4e007986 */ /* 0x000fe8000c101d0a */
[----:B------:R-:W-:Y:S04]  /*29e0*/  STG.E.128 desc[UR10][R8.64], R64 ;  /* 0x0000004008007986 */ /* 0x000fe8000c101d0a */
[----:B------:R-:W-:Y:S01]  /*29f0*/  STG.E.128 desc[UR10][R8.64+0x10], R68 ;  /* 0x0000104408007986 */ /* 0x000fe2000c101d0a */
[----:B------:R-:W-:Y:S05]  /*2a00*/  EXIT ;  /* 0x000000000000794d */ /* 0x000fea0003800000 */
.L_x_2:
[----:B------:R-:W-:-:S00]  /*2a10*/  BRA `(.L_x_2) ;  /* 0xfffffffc00fc7947 */ /* 0x000fc0000383ffff */
[----:B------:R-:W-:-:S00]  /*2a20*/  NOP ;  /* 0x0000000000007918 */ /* 0x000fc00000000000 */
        /* <DEDUP_REMOVED lines=13> */
.L_x_9:


//--------------------- .text._Z16gemm_v2_registerPfS_S_iii --------------------------
	.section	.text._Z16gemm_v2_registerPfS_S_iii,"ax",@progbits
	.align	128
        .global         _Z16gemm_v2_registerPfS_S_iii
        .type           _Z16gemm_v2_registerPfS_S_iii,@function
        .size           _Z16gemm_v2_registerPfS_S_iii,(.L_x_10 - _Z16gemm_v2_registerPfS_S_iii)
        .other          _Z16gemm_v2_registerPfS_S_iii,@"STO_CUDA_ENTRY STV_DEFAULT"
_Z16gemm_v2_registerPfS_S_iii:
.text._Z16gemm_v2_registerPfS_S_iii:
[----:B------:R-:W-:Y:S01]  /*0000*/  LDC R1, c[0x0][0x37c] ;  /* 0x0000df00ff017b82 */ /* 0x000fe20000000800 */
[----:B------:R-:W0:Y:S01]  /*0010*/  LDCU UR9, c[0x0][0x3a0] ;  /* 0x00007400ff0977ac */ /* 0x000e220008000800 */
[----:B------:R-:W1:Y:S01]  /*0020*/  S2R R0, SR_TID.Y ;  /* 0x0000000000007919 */ /* 0x000e620000002200 */
[----:B------:R-:W-:Y:S02]  /*0030*/  CS2R R70, SRZ ;  /* 0x0000000000467805 */ /* 0x000fe4000001ff00 */
[----:B------:R-:W-:Y:S02]  /*0040*/  CS2R R68, SRZ ;  /* 0x0000000000447805 */ /* 0x000fe4000001ff00 */
[----:B------:R-:W-:Y:S01]  /*0050*/  CS2R R66, SRZ ;  /* 0x0000000000427805 */ /* 0x000fe2000001ff00 */
[----:B------:R-:W2:Y:S01]  /*0060*/  S2R R3, SR_TID.X ;  /* 0x0000000000037919 */ /* 0x000ea20000002100 */
        /* <DEDUP_REMOVED lines=63> */
.L_x_4:
[----:B------:R-:W1:Y:S08]  /*0460*/  LDC.64 R72, c[0x0][0x380] ;  /* 0x0000e000ff487b82 */ /* 0x000e700000000a00 */
[----:B------:R-:W2:Y:S01]  /*0470*/  LDC.64 R74, c[0x0][0x388] ;  /* 0x0000e200ff4a7b82 */ /* 0x000ea20000000a00 */
[----:B-1----:R-:W-:-:S05]  /*0480*/  IMAD.WIDE R72, R6, 0x4, R72 ;  /* 0x0000000406487825 */ /* 0x002fca00078e0248 */
[----:B0-----:R-:W3:Y:S01]  /*0490*/  LDG.E.128.CONSTANT R104, desc[UR10][R72.64] ;  /* 0x0000000a48687981 */ /* 0x001ee2000c1e9d00 */
[----:B--2---:R-:W-:-:S05]  /*04a0*/  IMAD.WIDE R74, R2, 0x4, R74 ;  /* 0x00000004024a7825 */ /* 0x004fca00078e024a */
[----:B------:R-:W2:Y:S01]  /*04b0*/  LDG.E.128.CONSTANT R108, desc[UR10][R74.64] ;  /* 0x0000000a4a6c7981 */ /* 0x000ea2000c1e9d00 */
        /* <DEDUP_REMOVED lines=563> */
.L_x_3:
        /* <DEDUP_REMOVED lines=34> */
.L_x_5:
        /* <DEDUP_REMOVED lines=15> */
.L_x_10:


//--------------------- .text._Z12gemm_v1_smemPfS_S_iii --------------------------
	.section	.text._Z12gemm_v1_smemPfS_S_iii,"ax",@progbits
	.align	128
        .global         _Z12gemm_v1_smemPfS_S_iii
        .type           _Z12gemm_v1_smemPfS_S_iii,@function
        .size           _Z12gemm_v1_smemPfS_S_iii,(.L_x_11 - _Z12gemm_v1_smemPfS_S_iii)
        .other          _Z12gemm_v1_smemPfS_S_iii,@"STO_CUDA_ENTRY STV_DEFAULT"
_Z12gemm_v1_smemPfS_S_iii:
.text._Z12gemm_v1_smemPfS_S_iii:
[----:B------:R-:W-:Y:S01]  /*0000*/  LDC R1, c[0x0][0x37c] ;  /* 0x0000df00ff017b82 */ /* 0x000fe20000000800 */
[----:B------:R-:W0:Y:S01]  /*0010*/  S2R R17, SR_TID.Y ;  /* 0x0000000000117919 */ /* 0x000e220000002200 */
[----:B------:R-:W1:Y:S06]  /*0020*/  LDCU UR9, c[0x0][0x3a0] ;  /* 0x00007400ff0977ac */ /* 0x000e6c0008000800 */
[----:B------:R-:W-:Y:S01]  /*0030*/  S2UR UR6, SR_CTAID.Y ;  /* 0x00000000000679c3 */ /* 0x000fe20000002600 */
[----:B------:R-:W-:Y:S01]  /*0040*/  HFMA2 R11, -RZ, RZ, 0, 0 ;  /* 0x00000000ff0b7431 */ /* 0x000fe200000001ff */
[----:B------:R-:W0:Y:S01]  /*0050*/  S2R R0, SR_TID.X ;  /* 0x0000000000007919 */ /* 0x000e220000002100 */
[----:B------:R-:W0:Y:S01]  /*0060*/  LDCU UR4, c[0x0][0x360] ;  /* 0x00006c00ff0477ac */ /* 0x000e220008000800 */
[----:B------:R-:W2:Y:S04]  /*0070*/  LDCU.64 UR10, c[0x0][0x358] ;  /* 0x00006b00ff0a77ac */ /* 0x000ea80008000a00 */
[----:B------:R-:W3:Y:S08]  /*0080*/  LDC R3, c[0x0][0x364] ;  /* 0x0000d900ff037b82 */ /* 0x000ef00000000800 */
[----:B------:R-:W4:Y:S01]  /*0090*/  S2UR UR5, SR_CTAID.X ;  /* 0x00000000000579c3 */ /* 0x000f220000002500 */
[----:B-1----:R-:W-:Y:S01]  /*00a0*/  UISETP.GE.AND UP0, UPT, UR9, 0x1, UPT ;  /* 0x000000010900788c */ /* 0x002fe2000bf06270 */
[----:B0-----:R-:W-:-:S05]  /*00b0*/  IMAD R17, R17, UR4, R0 ;  /* 0x0000000411117c24 */ /* 0x001fca000f8e0200 */
[----:B------:R-:W-:Y:S01]  /*00c0*/  SHF.R.U32.HI R4, RZ, 0x5, R17 ;  /* 0x00000005ff047819 */ /* 0x000fe20000011611 */
[----:B----4-:R-:W-:Y:S01]  /*00d0*/  UIMAD UR4, UR4, UR5, URZ ;  /* 0x00000005040472a4 */ /* 0x010fe2000f8e02ff */
[----:B------:R-:W-:-:S03]  /*00e0*/  LOP3.LUT R17, R17, 0x1f, RZ, 0xc0, !PT ;  /* 0x0000001f11117812 */ /* 0x000fc600078ec0ff */
[----:B---3--:R-:W-:Y:S01]  /*00f0*/  IMAD R16, R3, UR6, R4 ;  /* 0x0000000603107c24 */ /* 0x008fe2000f8e0204 */
[----:B--2---:R-:W-:Y:S07]  /*0100*/  BRA.U !UP0, `(.L_x_6) ;  /* 0x0000000508a07547 */ /* 0x004fee000b800000 */
[----:B------:R-:W0:Y:S01]  /*0110*/  S2UR UR8, SR_CgaCtaId ;  /* 0x00000000000879c3 */ /* 0x000e220000008800 */
[----:B------:R-:W-:Y:S01]  /*0120*/  UMOV UR6, 0x400 ;  /* 0x0000040000067882 */ /* 0x000fe20000000000 */
[----:B------:R-:W-:Y:S02]  /*0130*/  UIADD3 UR5, UPT, UPT, UR9, 0x1f, URZ ;  /* 0x0000001f09057890 */ /* 0x000fe4000fffe0ff */
[----:B------:R-:W-:Y:S01]  /*0140*/  IMAD R0, R16, UR9, R17 ;  /* 0x0000000910007c24 */ /* 0x000fe2000f8e0211 */
[----:B------:R-:W-:Y:S01]  /*0150*/  UIADD3 UR7, UPT, UPT, UR6, 0x1000, URZ ;  /* 0x0000100006077890 */ /* 0x000fe2000fffe0ff */
[----:B------:R-:W-:Y:S01]  /*0160*/  MOV R11, RZ ;  /* 0x000000ff000b7202 */ /* 0x000fe20000000f00 */
[----:B------:R-:W-:Y:S01]  /*0170*/  USHF.R.U32.HI UR5, URZ, 0x5, UR5 ;  /* 0x00000005ff057899 */ /* 0x000fe20008011605 */
[----:B------:R-:W1:Y:S03]  /*0180*/  LDC R2, c[0x0][0x39c] ;  /* 0x0000e700ff027b82 */ /* 0x000e660000000800 */
[----:B------:R-:W-:-:S05]  /*0190*/  UIADD3 UR5, UPT, UPT, -UR5, URZ, URZ ;  /* 0x000000ff05057290 */ /* 0x000fca000fffe1ff */
[----:B------:R-:W2:Y:S08]  /*01a0*/  LDC.64 R20, c[0x0][0x380] ;  /* 0x0000e000ff147b82 */ /* 0x000eb00000000a00 */
[----:B------:R-:W3:Y:S01]  /*01b0*/  LDC.64 R18, c[0x0][0x388] ;  /* 0x0000e200ff127b82 */ /* 0x000ee20000000a00 */
[----:B0-----:R-:W-:Y:S02]  /*01c0*/  ULEA UR6, UR8, UR6, 0x18 ;  /* 0x0000000608067291 */ /* 0x001fe4000f8ec0ff */
[----:B------:R-:W-:-:S04]  /*01d0*/  ULEA UR7, UR8, UR7, 0x18 ;  /* 0x0000000708077291 */ /* 0x000fc8000f8ec0ff */
[C---:B------:R-:W-:Y:S01]  /*01e0*/  LEA R7, R4.reuse, UR6, 0x7 ;  /* 0x0000000604077c11 */ /* 0x040fe2000f8e38ff */
[----:B-1----:R-:W-:Y:S01]  /*01f0*/  IMAD R6, R4, R2, UR4 ;  /* 0x0000000404067e24 */ /* 0x002fe2000f8e0202 */
[----:B------:R-:W-:-:S04]  /*0200*/  LEA R5, R17, UR7, 0x2 ;  /* 0x0000000711057c11 */ /* 0x000fc8000f8e10ff */
[C---:B------:R-:W-:Y:S02]  /*0210*/  IADD3 R3, PT, PT, R17.reuse, R6, RZ ;  /* 0x0000000611037210 */ /* 0x040fe40007ffe0ff */
[----:B------:R-:W-:Y:S02]  /*0220*/  LEA R6, R17, R7, 0x2 ;  /* 0x0000000711067211 */ /* 0x000fe400078e10ff */
[----:B--2---:R-:W-:-:S07]  /*0230*/  LEA R4, R4, R5, 0x7 ;  /* 0x0000000504047211 */ /* 0x004fce00078e38ff */
.L_x_7:
[----:B------:R-:W-:-:S04]  /*0240*/  IMAD.WIDE R26, R0, 0x4, R20 ;  /* 0x00000004001a7825 */ /* 0x000fc800078e0214 */
[----:B---3--:R-:W-:Y:S02]  /*0250*/  IMAD.WIDE R8, R3, 0x4, R18 ;  /* 0x0000000403087825 */ /* 0x008fe400078e0212 */
[----:B------:R-:W2:Y:S04]  /*0260*/  LDG.E.CONSTANT R27, desc[UR10][R26.64] ;  /* 0x0000000a1a1b7981 */ /* 0x000ea8000c1e9900 */
[----:B------:R-:W3:Y:S01]  /*0270*/  LDG.E.CONSTANT R29, desc[UR10][R8.64] ;  /* 0x0000000a081d7981 */ /* 0x000ee2000c1e9900 */
[----:B------:R-:W-:Y:S01]  /*0280*/  UIADD3 UR5, UPT, UPT, UR5, 0x1, URZ ;  /* 0x0000000105057890 */ /* 0x000fe2000fffe0ff */
[----:B------:R-:W-:Y:S02]  /*0290*/  IADD3 R0, PT, PT, R0, 0x20, RZ ;  /* 0x0000002000007810 */ /* 0x000fe40007ffe0ff */
[----:B------:R-:W-:Y:S01]  /*02a0*/  LEA R3, R2, R3, 0x5 ;  /* 0x0000000302037211 */ /* 0x000fe200078e28ff */
[----:B------:R-:W-:Y:S01]  /*02b0*/  UISETP.NE.AND UP0, UPT, UR5, URZ, UPT ;  /* 0x000000ff0500728c */ /* 0x000fe2000bf05270 */
[----:B--2---:R-:W-:Y:S04]  /*02c0*/  STS [R6], R27 ;  /* 0x0000001b06007388 */ /* 0x004fe80000000800 */
[----:B---3--:R-:W-:Y:S01]  /*02d0*/  STS [R4], R29 ;  /* 0x0000001d04007388 */ /* 0x008fe20000000800 */
[----:B------:R-:W-:Y:S06]  /*02e0*/  BAR.SYNC.DEFER_BLOCKING 0x0 ;  /* 0x0000000000007b1d */ /* 0x000fec0000010000 */
[----:B------:R-:W-:Y:S04]  /*02f0*/  LDS R10, [R5] ;  /* 0x00000000050a7984 */ /* 0x000fe80000000800 */
[----:B------:R-:W0:Y:S04]  /*0300*/  LDS.128 R12, [R7] ;  /* 0x00000000070c7984 */ /* 0x000e280000000c00 */
[----:B------:R-:W1:Y:S04]  /*0310*/  LDS R22, [R5+0x80] ;  /* 0x0000800005167984 */ /* 0x000e680000000800 */
[----:B------:R-:W2:Y:S04]  /*0320*/  LDS R23, [R5+0x100] ;  /* 0x0001000005177984 */ /* 0x000ea80000000800 */
[----:B------:R-:W3:Y:S04]  /*0330*/  LDS R24, [R5+0x180] ;  /* 0x0001800005187984 */ /* 0x000ee80000000800 */
[----:B------:R-:W-:Y:S04]  /*0340*/  LDS R25, [R5+0x200] ;  /* 0x0002000005197984 */ /* 0x000fe80000000800 */
[----:B------:R-:W-:Y:S01]  /*0350*/  LDS R26, [R5+0xb80] ;  /* 0x000b8000051a7984 */ /* 0x000fe20000000800 */
[----:B0-----:R-:W-:-:S03]  /*0360*/  FFMA R12, R12, R10, R11 ;  /* 0x0000000a0c0c7223 */ /* 0x001fc6000000000b */
[----:B------:R-:W0:Y:S01]  /*0370*/  LDS.128 R8, [R7+0x10] ;  /* 0x0000100007087984 */ /* 0x000e220000000c00 */
[----:B-1----:R-:W-:-:S03]  /*0380*/  FFMA R12, R22, R13, R12 ;  /* 0x0000000d160c7223 */ /* 0x002fc6000000000c */
[----:B------:R-:W1:Y:S01]  /*0390*/  LDS R22, [R5+0x280] ;  /* 0x0002800005167984 */ /* 0x000e620000000800 */
[----:B--2---:R-:W-:-:S03]  /*03a0*/  FFMA R13, R23, R14, R12 ;  /* 0x0000000e170d7223 */ /* 0x004fc6000000000c */
[----:B------:R-:W2:Y:S01]  /*03b0*/  LDS R23, [R5+0x300] ;  /* 0x0003000005177984 */ /* 0x000ea20000000800 */
[----:B---3--:R-:W-:-:S03]  /*03c0*/  FFMA R13, R24, R15, R13 ;  /* 0x0000000f180d7223 */ /* 0x008fc6000000000d */
[----:B------:R-:W3:Y:S01]  /*03d0*/  LDS R24, [R5+0x380] ;  /* 0x0003800005187984 */ /* 0x000ee20000000800 */
[----:B0-----:R-:W-:-:S03]  /*03e0*/  FFMA R27, R8, R25, R13 ;  /* 0x00000019081b7223 */ /* 0x001fc6000000000d */
[----:B------:R-:W-:Y:S01]  /*03f0*/  LDS R25, [R5+0x400] ;  /* 0x0004000005197984 */ /* 0x000fe20000000800 */
[----:B-1----:R-:W-:-:S03]  /*0400*/  FFMA R8, R22, R9, R27 ;  /* 0x0000000916087223 */ /* 0x002fc6000000001b */
[----:B------:R-:W0:Y:S01]  /*0410*/  LDS.128 R12, [R7+0x20] ;  /* 0x00002000070c7984 */ /* 0x000e220000000c00 */
[----:B--2---:R-:W-:-:S03]  /*0420*/  FFMA R9, R23, R10, R8 ;  /* 0x0000000a17097223 */ /* 0x004fc60000000008 */
[----:B------:R-:W1:Y:S01]  /*0430*/  LDS R22, [R5+0x480] ;  /* 0x0004800005167984 */ /* 0x000e620000000800 */
[----:B---3--:R-:W-:-:S03]  /*0440*/  FFMA R9, R24, R11, R9 ;  /* 0x0000000b18097223 */ /* 0x008fc60000000009 */
[----:B------:R-:W2:Y:S04]  /*0450*/  LDS R23, [R5+0x500] ;  /* 0x0005000005177984 */ /* 0x000ea80000000800 */
        /* <DEDUP_REMOVED lines=27> */
[----:B------:R-:W-:Y:S01]  /*0610*/  LDS R24, [R5+0xc80] ;  /* 0x000c800005187984 */ /* 0x000fe20000000800 */
[----:B0-----:R-:W-:-:S03]  /*0620*/  FFMA R27, R8, R25, R13 ;  /* 0x00000019081b7223 */ /* 0x001fc6000000000d */
[----:B------:R-:W-:Y:S01]  /*0630*/  LDS R25, [R5+0xc00] ;  /* 0x000c000005197984 */ /* 0x000fe20000000800 */
[----:B-1----:R-:W-:-:S03]  /*0640*/  FFMA R22, R22, R9, R27 ;  /* 0x0000000916167223 */ /* 0x002fc6000000001b */
[----:B------:R-:W0:Y:S01]  /*0650*/  LDS.128 R12, [R7+0x60] ;  /* 0x00006000070c7984 */ /* 0x000e220000000c00 */
[----:B--2---:R-:W-:-:S03]  /*0660*/  FFMA R9, R23, R10, R22 ;  /* 0x0000000a17097223 */ /* 0x004fc60000000016 */
[----:B------:R-:W1:Y:S01]  /*0670*/  LDS R23, [R5+0xd00] ;  /* 0x000d000005177984 */ /* 0x000e620000000800 */
[----:B------:R-:W-:-:S03]  /*0680*/  FFMA R9, R26, R11, R9 ;  /* 0x0000000b1a097223 */ /* 0x000fc60000000009 */
[----:B------:R-:W2:Y:S01]  /*0690*/  LDS R22, [R5+0xd80] ;  /* 0x000d800005167984 */ /* 0x000ea20000000800 */
[----:B0-----:R-:W-:-:S03]  /*06a0*/  FFMA R27, R12, R25, R9 ;  /* 0x000000190c1b7223 */ /* 0x001fc60000000009 */
[----:B------:R-:W-:Y:S01]  /*06b0*/  LDS R25, [R5+0xe00] ;  /* 0x000e000005197984 */ /* 0x000fe20000000800 */
[----:B------:R-:W-:-:S03]  /*06c0*/  FFMA R24, R24, R13, R27 ;  /* 0x0000000d18187223 */ /* 0x000fc6000000001b */
[----:B------:R-:W0:Y:S01]  /*06d0*/  LDS.128 R8, [R7+0x70] ;  /* 0x0000700007087984 */ /* 0x000e220000000c00 */
[----:B-1----:R-:W-:-:S03]  /*06e0*/  FFMA R23, R23, R14, R24 ;  /* 0x0000000e17177223 */ /* 0x002fc60000000018 */
[----:B------:R-:W1:Y:S01]  /*06f0*/  LDS R27, [R5+0xe80] ;  /* 0x000e8000051b7984 */ /* 0x000e620000000800 */
[----:B--2---:R-:W-:-:S03]  /*0700*/  FFMA R15, R22, R15, R23 ;  /* 0x0000000f160f7223 */ /* 0x004fc60000000017 */
[----:B------:R-:W2:Y:S04]  /*0710*/  LDS R13, [R5+0xf00] ;  /* 0x000f0000050d7984 */ /* 0x000ea80000000800 */
[----:B------:R-:W3:Y:S01]  /*0720*/  LDS R12, [R5+0xf80] ;  /* 0x000f8000050c7984 */ /* 0x000ee20000000800 */
[----:B0-----:R-:W-:-:S04]  /*0730*/  FFMA R8, R8, R25, R15 ;  /* 0x0000001908087223 */ /* 0x001fc8000000000f */
[----:B-1----:R-:W-:-:S04]  /*0740*/  FFMA R8, R27, R9, R8 ;  /* 0x000000091b087223 */ /* 0x002fc80000000008 */
[----:B--2---:R-:W-:-:S04]  /*0750*/  FFMA R13, R13, R10, R8 ;  /* 0x0000000a0d0d7223 */ /* 0x004fc80000000008 */
[----:B---3--:R-:W-:Y:S01]  /*0760*/  FFMA R11, R12, R11, R13 ;  /* 0x0000000b0c0b7223 */ /* 0x008fe2000000000d */
[----:B------:R-:W-:Y:S06]  /*0770*/  BAR.SYNC.DEFER_BLOCKING 0x0 ;  /* 0x0000000000007b1d */ /* 0x000fec0000010000 */
[----:B------:R-:W-:Y:S05]  /*0780*/  BRA.U UP0, `(.L_x_7) ;  /* 0xfffffff900ac7547 */ /* 0x000fea000b83ffff */
.L_x_6:
[----:B------:R-:W0:Y:S01]  /*0790*/  LDC.64 R2, c[0x0][0x390] ;  /* 0x0000e400ff027b82 */ /* 0x000e220000000a00 */
[----:B------:R-:W1:Y:S01]  /*07a0*/  LDCU UR5, c[0x0][0x39c] ;  /* 0x00007380ff0577ac */ /* 0x000e620008000800 */
[----:B------:R-:W-:-:S05]  /*07b0*/  IADD3 R17, PT, PT, R17, UR4, RZ ;  /* 0x0000000411117c10 */ /* 0x000fca000fffe0ff */
[----:B-1----:R-:W-:-:S04]  /*07c0*/  IMAD R17, R16, UR5, R17 ;  /* 0x0000000510117c24 */ /* 0x002fc8000f8e0211 */
[----:B0-----:R-:W-:-:S05]  /*07d0*/  IMAD.WIDE R2, R17, 0x4, R2 ;  /* 0x0000000411027825 */ /* 0x001fca00078e0202 */
[----:B------:R-:W-:Y:S01]  /*07e0*/  STG.E desc[UR10][R2.64], R11 ;  /* 0x0000000b02007986 */ /* 0x000fe2000c10190a */
[----:B------:R-:W-:Y:S05]  /*07f0*/  EXIT ;  /* 0x000000000000794d */ /* 0x000fea0003800000 */
.L_x_8:
        /* <DEDUP_REMOVED lines=16> */
.L_x_11:


//--------------------- .nv.shared._Z22sgemm_thread_tile_vec4PfS_S_iii --------------------------
	.section	.nv.shared._Z22sgemm_thread_tile_vec4PfS_S_iii,"aw",@nobits
	.sectionflags	@""
	.align	4
.nv.shared._Z22sgemm_thread_tile_vec4PfS_S_iii:
	.zero		9216


//--------------------- .nv.shared.reserved.0     --------------------------
	.section	.nv.shared.reserved.0,"aw",@nobits
	.weak		__nv_reservedSMEM_offset_0_alias
	.size		__nv_reservedSMEM_offset_0_alias, 0, 64
	.other		__nv_reservedSMEM_offset_0_alias,@"STO_CUDA_RESERVED_SHARED STV_DEFAULT"
__nv_reservedSMEM_offset_0_alias:
	.zero		0
	.zero		64


//--------------------- .nv.shared._Z16gemm_v2_registerPfS_S_iii --------------------------
	.section	.nv.shared._Z16gemm_v2_registerPfS_S_iii,"aw",@nobits
	.sectionflags	@""
	.align	4
.nv.shared._Z16gemm_v2_registerPfS_S_iii:
	.zero		9216


//--------------------- .nv.shared._Z12gemm_v1_smemPfS_S_iii --------------------------
	.section	.nv.shared._Z12gemm_v1_smemPfS_S_iii,"aw",@nobits
	.sectionflags	@""
	.align	4
.nv.shared._Z12gemm_v1_smemPfS_S_iii:
	.zero		9216


//--------------------- .nv.constant0._Z22sgemm_thread_tile_vec4PfS_S_iii --------------------------
	.section	.nv.constant0._Z22sgemm_thread_tile_vec4PfS_S_iii,"a",@progbits
	.sectionflags	@""
	.align	4
.nv.constant0._Z22sgemm_thread_tile_vec4PfS_S_iii:
	.zero		932


//--------------------- .nv.constant0._Z16gemm_v2_registerPfS_S_iii --------------------------
	.section	.nv.constant0._Z16gemm_v2_registerPfS_S_iii,"a",@progbits
	.sectionflags	@""
	.align	4
.nv.constant0._Z16gemm_v2_registerPfS_S_iii:
	.zero		932


//--------------------- .nv.constant0._Z12gemm_v1_smemPfS_S_iii --------------------------
	.section	.nv.constant0._Z12gemm_v1_smemPfS_S_iii,"a",@progbits
	.sectionflags	@""
	.align	4
.nv.constant0._Z12gemm_v1_smemPfS_S_iii:
	.zero		932


//--------------------- SYMBOLS --------------------------

	.type		.nv.reservedSmem.offset0,@object
	.size		.nv.reservedSmem.offset0,0x4
	.type		.nv.reservedSmem.cap,@object
	.size		.nv.reservedSmem.cap,0x4
